//
// Generated by NVIDIA NVVM Compiler
//
// Compiler Build ID: CL-36424714
// Cuda compilation tools, release 13.0, V13.0.88
// Based on NVVM 20.0.0
//

.version 9.0
.target sm_100
.address_size 64

	// .globl	_Z7iin_xatPfPiS0_S0_S0_ffffffffffffii

.visible .entry _Z7iin_xatPfPiS0_S0_S0_ffffffffffffii(
	.param .u64 .ptr .align 1 _Z7iin_xatPfPiS0_S0_S0_ffffffffffffii_param_0,
	.param .u64 .ptr .align 1 _Z7iin_xatPfPiS0_S0_S0_ffffffffffffii_param_1,
	.param .u64 .ptr .align 1 _Z7iin_xatPfPiS0_S0_S0_ffffffffffffii_param_2,
	.param .u64 .ptr .align 1 _Z7iin_xatPfPiS0_S0_S0_ffffffffffffii_param_3,
	.param .u64 .ptr .align 1 _Z7iin_xatPfPiS0_S0_S0_ffffffffffffii_param_4,
	.param .f32 _Z7iin_xatPfPiS0_S0_S0_ffffffffffffii_param_5,
	.param .f32 _Z7iin_xatPfPiS0_S0_S0_ffffffffffffii_param_6,
	.param .f32 _Z7iin_xatPfPiS0_S0_S0_ffffffffffffii_param_7,
	.param .f32 _Z7iin_xatPfPiS0_S0_S0_ffffffffffffii_param_8,
	.param .f32 _Z7iin_xatPfPiS0_S0_S0_ffffffffffffii_param_9,
	.param .f32 _Z7iin_xatPfPiS0_S0_S0_ffffffffffffii_param_10,
	.param .f32 _Z7iin_xatPfPiS0_S0_S0_ffffffffffffii_param_11,
	.param .f32 _Z7iin_xatPfPiS0_S0_S0_ffffffffffffii_param_12,
	.param .f32 _Z7iin_xatPfPiS0_S0_S0_ffffffffffffii_param_13,
	.param .f32 _Z7iin_xatPfPiS0_S0_S0_ffffffffffffii_param_14,
	.param .f32 _Z7iin_xatPfPiS0_S0_S0_ffffffffffffii_param_15,
	.param .f32 _Z7iin_xatPfPiS0_S0_S0_ffffffffffffii_param_16,
	.param .u32 _Z7iin_xatPfPiS0_S0_S0_ffffffffffffii_param_17,
	.param .u32 _Z7iin_xatPfPiS0_S0_S0_ffffffffffffii_param_18
)
{
	.reg .pred 	%p<2>;
	.reg .b32 	%r<17>;
	.reg .b32 	%f<36>;
	.reg .b64 	%rd<24>;
	.reg .b64 	%fd<21>;

	ld.param.u64 	%rd4, [_Z7iin_xatPfPiS0_S0_S0_ffffffffffffii_param_3];
	ld.param.u64 	%rd5, [_Z7iin_xatPfPiS0_S0_S0_ffffffffffffii_param_4];
	ld.param.f32 	%f1, [_Z7iin_xatPfPiS0_S0_S0_ffffffffffffii_param_5];
	ld.param.f32 	%f2, [_Z7iin_xatPfPiS0_S0_S0_ffffffffffffii_param_6];
	ld.param.f32 	%f3, [_Z7iin_xatPfPiS0_S0_S0_ffffffffffffii_param_7];
	ld.param.f32 	%f4, [_Z7iin_xatPfPiS0_S0_S0_ffffffffffffii_param_8];
	ld.param.f32 	%f5, [_Z7iin_xatPfPiS0_S0_S0_ffffffffffffii_param_9];
	ld.param.f32 	%f6, [_Z7iin_xatPfPiS0_S0_S0_ffffffffffffii_param_10];
	ld.param.f32 	%f7, [_Z7iin_xatPfPiS0_S0_S0_ffffffffffffii_param_11];
	ld.param.f32 	%f8, [_Z7iin_xatPfPiS0_S0_S0_ffffffffffffii_param_12];
	ld.param.f32 	%f9, [_Z7iin_xatPfPiS0_S0_S0_ffffffffffffii_param_13];
	ld.param.f32 	%f10, [_Z7iin_xatPfPiS0_S0_S0_ffffffffffffii_param_14];
	ld.param.f32 	%f11, [_Z7iin_xatPfPiS0_S0_S0_ffffffffffffii_param_15];
	ld.param.f32 	%f12, [_Z7iin_xatPfPiS0_S0_S0_ffffffffffffii_param_16];
	ld.param.u32 	%r2, [_Z7iin_xatPfPiS0_S0_S0_ffffffffffffii_param_17];
	ld.param.u32 	%r3, [_Z7iin_xatPfPiS0_S0_S0_ffffffffffffii_param_18];
	mov.u32 	%r4, %ntid.x;
	mov.u32 	%r5, %ctaid.x;
	mov.u32 	%r6, %tid.x;
	mad.lo.s32 	%r1, %r4, %r5, %r6;
	setp.ge.u32 	%p1, %r1, %r3;
	@%p1 bra 	$L__BB0_2;
	ld.param.u64 	%rd23, [_Z7iin_xatPfPiS0_S0_S0_ffffffffffffii_param_2];
	ld.param.u64 	%rd22, [_Z7iin_xatPfPiS0_S0_S0_ffffffffffffii_param_1];
	ld.param.u64 	%rd21, [_Z7iin_xatPfPiS0_S0_S0_ffffffffffffii_param_0];
	cvta.to.global.u64 	%rd6, %rd21;
	cvta.to.global.u64 	%rd7, %rd22;
	cvta.to.global.u64 	%rd8, %rd23;
	cvta.to.global.u64 	%rd9, %rd4;
	cvta.to.global.u64 	%rd10, %rd5;
	mul.wide.u32 	%rd11, %r1, 4;
	add.s64 	%rd12, %rd6, %rd11;
	ld.global.f32 	%f13, [%rd12];
	add.s32 	%r7, %r2, %r1;
	mul.wide.u32 	%rd13, %r7, 4;
	add.s64 	%rd14, %rd6, %rd13;
	ld.global.f32 	%f14, [%rd14];
	mul.f32 	%f15, %f2, %f14;
	fma.rn.f32 	%f16, %f1, %f13, %f15;
	add.s32 	%r8, %r7, %r2;
	mul.wide.u32 	%rd15, %r8, 4;
	add.s64 	%rd16, %rd6, %rd15;
	ld.global.f32 	%f17, [%rd16];
	fma.rn.f32 	%f18, %f3, %f17, %f16;
	cvt.f64.f32 	%fd1, %f18;
	mul.f32 	%f19, %f5, %f14;
	fma.rn.f32 	%f20, %f4, %f13, %f19;
	fma.rn.f32 	%f21, %f6, %f17, %f20;
	cvt.f64.f32 	%fd2, %f21;
	mul.f32 	%f22, %f8, %f14;
	fma.rn.f32 	%f23, %f7, %f13, %f22;
	fma.rn.f32 	%f24, %f9, %f17, %f23;
	cvt.f64.f32 	%fd3, %f24;
	mul.f32 	%f25, %f11, %f14;
	fma.rn.f32 	%f26, %f10, %f13, %f25;
	fma.rn.f32 	%f27, %f12, %f17, %f26;
	cvt.f64.f32 	%fd4, %f27;
	cvt.rzi.s32.f64 	%r9, %fd1;
	cvt.rn.f64.s32 	%fd5, %r9;
	sub.f64 	%fd6, %fd1, %fd5;
	add.f64 	%fd7, %fd6, 0d3FF0000000000000;
	mul.f64 	%fd8, %fd7, 0d4150000000000000;
	cvt.rn.f32.f64 	%f28, %fd8;
	cvt.rni.f32.f32 	%f29, %f28;
	cvt.rzi.s32.f32 	%r10, %f29;
	add.s64 	%rd17, %rd7, %rd11;
	st.global.u32 	[%rd17], %r10;
	cvt.rzi.s32.f64 	%r11, %fd2;
	cvt.rn.f64.s32 	%fd9, %r11;
	sub.f64 	%fd10, %fd2, %fd9;
	add.f64 	%fd11, %fd10, 0d3FF0000000000000;
	mul.f64 	%fd12, %fd11, 0d4150000000000000;
	cvt.rn.f32.f64 	%f30, %fd12;
	cvt.rni.f32.f32 	%f31, %f30;
	cvt.rzi.s32.f32 	%r12, %f31;
	add.s64 	%rd18, %rd8, %rd11;
	st.global.u32 	[%rd18], %r12;
	cvt.rzi.s32.f64 	%r13, %fd3;
	cvt.rn.f64.s32 	%fd13, %r13;
	sub.f64 	%fd14, %fd3, %fd13;
	add.f64 	%fd15, %fd14, 0d3FF0000000000000;
	mul.f64 	%fd16, %fd15, 0d4150000000000000;
	cvt.rn.f32.f64 	%f32, %fd16;
	cvt.rni.f32.f32 	%f33, %f32;
	cvt.rzi.s32.f32 	%r14, %f33;
	add.s64 	%rd19, %rd9, %rd11;
	st.global.u32 	[%rd19], %r14;
	cvt.rzi.s32.f64 	%r15, %fd4;
	cvt.rn.f64.s32 	%fd17, %r15;
	sub.f64 	%fd18, %fd4, %fd17;
	add.f64 	%fd19, %fd18, 0d3FF0000000000000;
	mul.f64 	%fd20, %fd19, 0d4150000000000000;
	cvt.rn.f32.f64 	%f34, %fd20;
	cvt.rni.f32.f32 	%f35, %f34;
	cvt.rzi.s32.f32 	%r16, %f35;
	add.s64 	%rd20, %rd10, %rd11;
	st.global.u32 	[%rd20], %r16;
$L__BB0_2:
	ret;

}
	// .globl	_Z23four_strucf_cuda_kernelP6float2S0_iiiiiPiS1_S1_S1_
.visible .entry _Z23four_strucf_cuda_kernelP6float2S0_iiiiiPiS1_S1_S1_(
	.param .u64 .ptr .align 1 _Z23four_strucf_cuda_kernelP6float2S0_iiiiiPiS1_S1_S1__param_0,
	.param .u64 .ptr .align 1 _Z23four_strucf_cuda_kernelP6float2S0_iiiiiPiS1_S1_S1__param_1,
	.param .u32 _Z23four_strucf_cuda_kernelP6float2S0_iiiiiPiS1_S1_S1__param_2,
	.param .u32 _Z23four_strucf_cuda_kernelP6float2S0_iiiiiPiS1_S1_S1__param_3,
	.param .u32 _Z23four_strucf_cuda_kernelP6float2S0_iiiiiPiS1_S1_S1__param_4,
	.param .u32 _Z23four_strucf_cuda_kernelP6float2S0_iiiiiPiS1_S1_S1__param_5,
	.param .u32 _Z23four_strucf_cuda_kernelP6float2S0_iiiiiPiS1_S1_S1__param_6,
	.param .u64 .ptr .align 1 _Z23four_strucf_cuda_kernelP6float2S0_iiiiiPiS1_S1_S1__param_7,
	.param .u64 .ptr .align 1 _Z23four_strucf_cuda_kernelP6float2S0_iiiiiPiS1_S1_S1__param_8,
	.param .u64 .ptr .align 1 _Z23four_strucf_cuda_kernelP6float2S0_iiiiiPiS1_S1_S1__param_9,
	.param .u64 .ptr .align 1 _Z23four_strucf_cuda_kernelP6float2S0_iiiiiPiS1_S1_S1__param_10
)
{
	.reg .pred 	%p<9>;
	.reg .b32 	%r<85>;
	.reg .b32 	%f<43>;
	.reg .b64 	%rd<62>;

	ld.param.u64 	%rd20, [_Z23four_strucf_cuda_kernelP6float2S0_iiiiiPiS1_S1_S1__param_0];
	ld.param.u64 	%rd19, [_Z23four_strucf_cuda_kernelP6float2S0_iiiiiPiS1_S1_S1__param_1];
	ld.param.u32 	%r13, [_Z23four_strucf_cuda_kernelP6float2S0_iiiiiPiS1_S1_S1__param_3];
	ld.param.u32 	%r14, [_Z23four_strucf_cuda_kernelP6float2S0_iiiiiPiS1_S1_S1__param_4];
	ld.param.u32 	%r16, [_Z23four_strucf_cuda_kernelP6float2S0_iiiiiPiS1_S1_S1__param_5];
	ld.param.u32 	%r15, [_Z23four_strucf_cuda_kernelP6float2S0_iiiiiPiS1_S1_S1__param_6];
	ld.param.u64 	%rd21, [_Z23four_strucf_cuda_kernelP6float2S0_iiiiiPiS1_S1_S1__param_7];
	ld.param.u64 	%rd22, [_Z23four_strucf_cuda_kernelP6float2S0_iiiiiPiS1_S1_S1__param_8];
	ld.param.u64 	%rd23, [_Z23four_strucf_cuda_kernelP6float2S0_iiiiiPiS1_S1_S1__param_9];
	ld.param.u64 	%rd24, [_Z23four_strucf_cuda_kernelP6float2S0_iiiiiPiS1_S1_S1__param_10];
	cvta.to.global.u64 	%rd1, %rd20;
	cvta.to.global.u64 	%rd2, %rd24;
	cvta.to.global.u64 	%rd3, %rd23;
	cvta.to.global.u64 	%rd4, %rd22;
	cvta.to.global.u64 	%rd5, %rd21;
	mov.u32 	%r17, %ntid.x;
	mov.u32 	%r18, %ctaid.x;
	mov.u32 	%r19, %tid.x;
	mad.lo.s32 	%r1, %r17, %r18, %r19;
	setp.ge.u32 	%p1, %r1, %r16;
	@%p1 bra 	$L__BB1_10;
	mul.lo.s32 	%r20, %r14, %r13;
	div.u32 	%r2, %r1, %r20;
	div.u32 	%r21, %r1, %r14;
	rem.u32 	%r3, %r21, %r13;
	mul.lo.s32 	%r22, %r21, %r14;
	sub.s32 	%r4, %r1, %r22;
	setp.lt.s32 	%p2, %r15, 1;
	@%p2 bra 	$L__BB1_10;
	cvta.to.global.u64 	%rd25, %rd19;
	mul.wide.u32 	%rd26, %r1, 8;
	add.s64 	%rd6, %rd25, %rd26;
	ld.global.v2.f32 	{%f40, %f39}, [%rd6];
	and.b32  	%r5, %r15, 3;
	setp.lt.u32 	%p3, %r15, 4;
	mov.b32 	%r84, 0;
	@%p3 bra 	$L__BB1_5;
	and.b32  	%r84, %r15, 2147483644;
	neg.s32 	%r82, %r84;
	add.s64 	%rd61, %rd5, 8;
	add.s64 	%rd60, %rd4, 8;
	add.s64 	%rd59, %rd3, 8;
	add.s64 	%rd58, %rd2, 8;
$L__BB1_4:
	.pragma "nounroll";
	ld.global.u32 	%r25, [%rd61+-8];
	ld.global.u32 	%r26, [%rd60+-8];
	mad.lo.s32 	%r27, %r26, %r2, %r25;
	ld.global.u32 	%r28, [%rd59+-8];
	mad.lo.s32 	%r29, %r28, %r3, %r27;
	ld.global.u32 	%r30, [%rd58+-8];
	mad.lo.s32 	%r31, %r30, %r4, %r29;
	shr.u32 	%r32, %r31, 3;
	cvt.u64.u32 	%rd27, %r32;
	and.b64  	%rd28, %rd27, 524280;
	add.s64 	%rd29, %rd1, %rd28;
	ld.global.v2.f32 	{%f13, %f14}, [%rd29];
	add.f32 	%f15, %f40, %f13;
	add.f32 	%f16, %f39, %f14;
	st.global.v2.f32 	[%rd6], {%f15, %f16};
	ld.global.u32 	%r33, [%rd61+-4];
	ld.global.u32 	%r34, [%rd60+-4];
	mad.lo.s32 	%r35, %r34, %r2, %r33;
	ld.global.u32 	%r36, [%rd59+-4];
	mad.lo.s32 	%r37, %r36, %r3, %r35;
	ld.global.u32 	%r38, [%rd58+-4];
	mad.lo.s32 	%r39, %r38, %r4, %r37;
	shr.u32 	%r40, %r39, 3;
	cvt.u64.u32 	%rd30, %r40;
	and.b64  	%rd31, %rd30, 524280;
	add.s64 	%rd32, %rd1, %rd31;
	ld.global.v2.f32 	{%f17, %f18}, [%rd32];
	add.f32 	%f19, %f15, %f17;
	add.f32 	%f20, %f16, %f18;
	st.global.v2.f32 	[%rd6], {%f19, %f20};
	ld.global.u32 	%r41, [%rd61];
	ld.global.u32 	%r42, [%rd60];
	mad.lo.s32 	%r43, %r42, %r2, %r41;
	ld.global.u32 	%r44, [%rd59];
	mad.lo.s32 	%r45, %r44, %r3, %r43;
	ld.global.u32 	%r46, [%rd58];
	mad.lo.s32 	%r47, %r46, %r4, %r45;
	shr.u32 	%r48, %r47, 3;
	cvt.u64.u32 	%rd33, %r48;
	and.b64  	%rd34, %rd33, 524280;
	add.s64 	%rd35, %rd1, %rd34;
	ld.global.v2.f32 	{%f21, %f22}, [%rd35];
	add.f32 	%f23, %f19, %f21;
	add.f32 	%f24, %f20, %f22;
	st.global.v2.f32 	[%rd6], {%f23, %f24};
	ld.global.u32 	%r49, [%rd61+4];
	ld.global.u32 	%r50, [%rd60+4];
	mad.lo.s32 	%r51, %r50, %r2, %r49;
	ld.global.u32 	%r52, [%rd59+4];
	mad.lo.s32 	%r53, %r52, %r3, %r51;
	ld.global.u32 	%r54, [%rd58+4];
	mad.lo.s32 	%r55, %r54, %r4, %r53;
	shr.u32 	%r56, %r55, 3;
	cvt.u64.u32 	%rd36, %r56;
	and.b64  	%rd37, %rd36, 524280;
	add.s64 	%rd38, %rd1, %rd37;
	ld.global.v2.f32 	{%f25, %f26}, [%rd38];
	add.f32 	%f40, %f23, %f25;
	add.f32 	%f39, %f24, %f26;
	st.global.v2.f32 	[%rd6], {%f40, %f39};
	add.s32 	%r82, %r82, 4;
	add.s64 	%rd61, %rd61, 16;
	add.s64 	%rd60, %rd60, 16;
	add.s64 	%rd59, %rd59, 16;
	add.s64 	%rd58, %rd58, 16;
	setp.ne.s32 	%p4, %r82, 0;
	@%p4 bra 	$L__BB1_4;
$L__BB1_5:
	setp.eq.s32 	%p5, %r5, 0;
	@%p5 bra 	$L__BB1_10;
	setp.eq.s32 	%p6, %r5, 1;
	@%p6 bra 	$L__BB1_8;
	mul.wide.u32 	%rd39, %r84, 4;
	add.s64 	%rd40, %rd5, %rd39;
	ld.global.u32 	%r57, [%rd40];
	add.s64 	%rd41, %rd4, %rd39;
	ld.global.u32 	%r58, [%rd41];
	mad.lo.s32 	%r59, %r58, %r2, %r57;
	add.s64 	%rd42, %rd3, %rd39;
	ld.global.u32 	%r60, [%rd42];
	mad.lo.s32 	%r61, %r60, %r3, %r59;
	add.s64 	%rd43, %rd2, %rd39;
	ld.global.u32 	%r62, [%rd43];
	mad.lo.s32 	%r63, %r62, %r4, %r61;
	shr.u32 	%r64, %r63, 3;
	cvt.u64.u32 	%rd44, %r64;
	and.b64  	%rd45, %rd44, 524280;
	add.s64 	%rd46, %rd1, %rd45;
	ld.global.v2.f32 	{%f27, %f28}, [%rd46];
	add.f32 	%f29, %f40, %f27;
	add.f32 	%f30, %f39, %f28;
	st.global.v2.f32 	[%rd6], {%f29, %f30};
	ld.global.u32 	%r65, [%rd40+4];
	ld.global.u32 	%r66, [%rd41+4];
	mad.lo.s32 	%r67, %r66, %r2, %r65;
	ld.global.u32 	%r68, [%rd42+4];
	mad.lo.s32 	%r69, %r68, %r3, %r67;
	ld.global.u32 	%r70, [%rd43+4];
	mad.lo.s32 	%r71, %r70, %r4, %r69;
	shr.u32 	%r72, %r71, 3;
	cvt.u64.u32 	%rd47, %r72;
	and.b64  	%rd48, %rd47, 524280;
	add.s64 	%rd49, %rd1, %rd48;
	ld.global.v2.f32 	{%f31, %f32}, [%rd49];
	add.f32 	%f40, %f29, %f31;
	add.f32 	%f39, %f30, %f32;
	st.global.v2.f32 	[%rd6], {%f40, %f39};
	add.s32 	%r84, %r84, 2;
$L__BB1_8:
	and.b32  	%r73, %r15, 1;
	setp.eq.b32 	%p7, %r73, 1;
	not.pred 	%p8, %p7;
	@%p8 bra 	$L__BB1_10;
	mul.wide.u32 	%rd50, %r84, 4;
	add.s64 	%rd51, %rd5, %rd50;
	ld.global.u32 	%r74, [%rd51];
	add.s64 	%rd52, %rd4, %rd50;
	ld.global.u32 	%r75, [%rd52];
	mad.lo.s32 	%r76, %r75, %r2, %r74;
	add.s64 	%rd53, %rd3, %rd50;
	ld.global.u32 	%r77, [%rd53];
	mad.lo.s32 	%r78, %r77, %r3, %r76;
	add.s64 	%rd54, %rd2, %rd50;
	ld.global.u32 	%r79, [%rd54];
	mad.lo.s32 	%r80, %r79, %r4, %r78;
	shr.u32 	%r81, %r80, 3;
	cvt.u64.u32 	%rd55, %r81;
	and.b64  	%rd56, %rd55, 524280;
	add.s64 	%rd57, %rd1, %rd56;
	ld.global.v2.f32 	{%f33, %f34}, [%rd57];
	add.f32 	%f35, %f40, %f33;
	add.f32 	%f36, %f39, %f34;
	st.global.v2.f32 	[%rd6], {%f35, %f36};
$L__BB1_10:
	bar.sync 	0;
	ret;

}
	// .globl	_Z17init_array_kernelP6float2i
.visible .entry _Z17init_array_kernelP6float2i(
	.param .u64 .ptr .align 1 _Z17init_array_kernelP6float2i_param_0,
	.param .u32 _Z17init_array_kernelP6float2i_param_1
)
{
	.reg .pred 	%p<2>;
	.reg .b32 	%r<6>;
	.reg .b32 	%f<2>;
	.reg .b64 	%rd<5>;

	ld.param.u64 	%rd1, [_Z17init_array_kernelP6float2i_param_0];
	ld.param.u32 	%r2, [_Z17init_array_kernelP6float2i_param_1];
	mov.u32 	%r3, %ntid.x;
	mov.u32 	%r4, %ctaid.x;
	mov.u32 	%r5, %tid.x;
	mad.lo.s32 	%r1, %r3, %r4, %r5;
	setp.ge.u32 	%p1, %r1, %r2;
	@%p1 bra 	$L__BB2_2;
	cvta.to.global.u64 	%rd2, %rd1;
	mul.wide.u32 	%rd3, %r1, 8;
	add.s64 	%rd4, %rd2, %rd3;
	mov.f32 	%f1, 0f00000000;
	st.global.v2.f32 	[%rd4], {%f1, %f1};
$L__BB2_2:
	bar.sync 	0;
	ret;

}


// ===== COMPILED SASS (sm_100) =====

	.target	sm_100

	.elftype	@"ET_EXEC"


//--------------------- .note.nv.tkinfo           --------------------------
	.section	.note.nv.tkinfo,"",@"SHT_NOTE"
	.sectionflags	@"SHF_NOTE_NV_TKINFO"
	.tkinfo
        /*0018*/ 	.word	0x00000002
        /*0030*/ 	.string	""
        /*0030*/ 	.string	"ptxas"
        /*0030*/ 	.string	"Cuda compilation tools, release 13.0, V13.0.88"
        /*0030*/ 	.string	"Build cuda_13.0.r13.0/compiler.36424714_0"
        /*0030*/ 	.string	"-arch sm_100 -m 64 "



//--------------------- .note.nv.cuinfo           --------------------------
	.section	.note.nv.cuinfo,"",@"SHT_NOTE"
	.sectionflags	@"SHF_NOTE_NV_CUINFO"
        /*0018*/ 	.short	0x0002
        /*001a*/ 	.short	0x0064
        /*001c*/ 	.short	0x0082
	.zero		2


//--------------------- .nv.info                  --------------------------
	.section	.nv.info,"",@"SHT_CUDA_INFO"
	.align	4


	//----- nvinfo : EIATTR_REGCOUNT
	.align		4
        /*0000*/ 	.byte	0x04, 0x2f
        /*0002*/ 	.short	(.L_1 - .L_0)
	.align		4
.L_0:
        /*0004*/ 	.word	index@(_Z7iin_xatPfPiS0_S0_S0_ffffffffffffii)
        /*0008*/ 	.word	0x00000018


	//----- nvinfo : EIATTR_FRAME_SIZE
	.align		4
.L_1:
        /*000c*/ 	.byte	0x04, 0x11
        /*000e*/ 	.short	(.L_3 - .L_2)
	.align		4
.L_2:
        /*0010*/ 	.word	index@(_Z7iin_xatPfPiS0_S0_S0_ffffffffffffii)
        /*0014*/ 	.word	0x00000000


	//----- nvinfo : EIATTR_REGCOUNT
	.align		4
.L_3:
        /*0018*/ 	.byte	0x04, 0x2f
        /*001a*/ 	.short	(.L_5 - .L_4)
	.align		4
.L_4:
        /*001c*/ 	.word	index@(_Z23four_strucf_cuda_kernelP6float2S0_iiiiiPiS1_S1_S1_)
        /*0020*/ 	.word	0x00000019


	//----- nvinfo : EIATTR_FRAME_SIZE
	.align		4
.L_5:
        /*0024*/ 	.byte	0x04, 0x11
        /*0026*/ 	.short	(.L_7 - .L_6)
	.align		4
.L_6:
        /*0028*/ 	.word	index@(_Z23four_strucf_cuda_kernelP6float2S0_iiiiiPiS1_S1_S1_)
        /*002c*/ 	.word	0x00000000


	//----- nvinfo : EIATTR_REGCOUNT
	.align		4
.L_7:
        /*0030*/ 	.byte	0x04, 0x2f
        /*0032*/ 	.short	(.L_9 - .L_8)
	.align		4
.L_8:
        /*0034*/ 	.word	index@(_Z17init_array_kernelP6float2i)
        /*0038*/ 	.word	0x00000008


	//----- nvinfo : EIATTR_FRAME_SIZE
	.align		4
.L_9:
        /*003c*/ 	.byte	0x04, 0x11
        /*003e*/ 	.short	(.L_11 - .L_10)
	.align		4
.L_10:
        /*0040*/ 	.word	index@(_Z17init_array_kernelP6float2i)
        /*0044*/ 	.word	0x00000000


	//----- nvinfo : EIATTR_MIN_STACK_SIZE
	.align		4
.L_11:
        /*0048*/ 	.byte	0x04, 0x12
        /*004a*/ 	.short	(.L_13 - .L_12)
	.align		4
.L_12:
        /*004c*/ 	.word	index@(_Z17init_array_kernelP6float2i)
        /*0050*/ 	.word	0x00000000


	//----- nvinfo : EIATTR_MIN_STACK_SIZE
	.align		4
.L_13:
        /*0054*/ 	.byte	0x04, 0x12
        /*0056*/ 	.short	(.L_15 - .L_14)
	.align		4
.L_14:
        /*0058*/ 	.word	index@(_Z23four_strucf_cuda_kernelP6float2S0_iiiiiPiS1_S1_S1_)
        /*005c*/ 	.word	0x00000000


	//----- nvinfo : EIATTR_MIN_STACK_SIZE
	.align		4
.L_15:
        /*0060*/ 	.byte	0x04, 0x12
        /*0062*/ 	.short	(.L_17 - .L_16)
	.align		4
.L_16:
        /*0064*/ 	.word	index@(_Z7iin_xatPfPiS0_S0_S0_ffffffffffffii)
        /*0068*/ 	.word	0x00000000
.L_17:


//--------------------- .nv.compat                --------------------------
	.section	.nv.compat,"",@"SHT_CUDA_COMPAT_INFO"
	.align	4
        /*0000*/ 	.byte	0x02, 0x09, 0x00, 0x00, 0x02, 0x02, 0x01, 0x00, 0x02, 0x05, 0x05, 0x00, 0x03, 0x07, 0x01, 0x01
        /*0010*/ 	.byte	0x02, 0x03, 0x00, 0x00, 0x02, 0x06, 0x01, 0x00, 0x04, 0x0b, 0x08, 0x00, 0x01, 0x00, 0x00, 0x00
        /*0020*/ 	.byte	0x00, 0x00, 0x00, 0x00


//--------------------- .nv.info._Z17init_array_kernelP6float2i --------------------------
	.section	.nv.info._Z17init_array_kernelP6float2i,"",@"SHT_CUDA_INFO"
	.sectionflags	@""
	.align	4


	//----- nvinfo : EIATTR_CUDA_API_VERSION
	.align		4
        /*0000*/ 	.byte	0x04, 0x37
        /*0002*/ 	.short	(.L_19 - .L_18)
.L_18:
        /*0004*/ 	.word	0x00000082


	//----- nvinfo : EIATTR_KPARAM_INFO
	.align		4
.L_19:
        /*0008*/ 	.byte	0x04, 0x17
        /*000a*/ 	.short	(.L_21 - .L_20)
.L_20:
        /*000c*/ 	.word	0x00000000
        /*0010*/ 	.short	0x0001
        /*0012*/ 	.short	0x0008
        /*0014*/ 	.byte	0x00, 0xf0, 0x11, 0x00


	//----- nvinfo : EIATTR_KPARAM_INFO
	.align		4
.L_21:
        /*0018*/ 	.byte	0x04, 0x17
        /*001a*/ 	.short	(.L_23 - .L_22)
.L_22:
        /*001c*/ 	.word	0x00000000
        /*0020*/ 	.short	0x0000
        /*0022*/ 	.short	0x0000
        /*0024*/ 	.byte	0x00, 0xf5, 0x21, 0x00


	//----- nvinfo : EIATTR_SPARSE_MMA_MASK
	.align		4
.L_23:
        /*0028*/ 	.byte	0x03, 0x50
        /*002a*/ 	.short	0x0000


	//----- nvinfo : EIATTR_MAXREG_COUNT
	.align		4
        /*002c*/ 	.byte	0x03, 0x1b
        /*002e*/ 	.short	0x00ff


	//----- nvinfo : EIATTR_NUM_BARRIERS
	.align		4
        /*0030*/ 	.byte	0x02, 0x4c
        /*0032*/ 	.byte	0x01
	.zero		1


	//----- nvinfo : EIATTR_MERCURY_ISA_VERSION
	.align		4
        /*0034*/ 	.byte	0x03, 0x5f
        /*0036*/ 	.short	0x0101


	//----- nvinfo : EIATTR_VRC_CTA_INIT_COUNT
	.align		4
        /*0038*/ 	.byte	0x02, 0x4a
	.zero		1
	.zero		1


	//----- nvinfo : EIATTR_EXIT_INSTR_OFFSETS
	.align		4
        /*003c*/ 	.byte	0x04, 0x1c
        /*003e*/ 	.short	(.L_25 - .L_24)


	//   ....[0]....
.L_24:
        /*0040*/ 	.word	0x000000c0


	//----- nvinfo : EIATTR_CBANK_PARAM_SIZE
	.align		4
.L_25:
        /*0044*/ 	.byte	0x03, 0x19
        /*0046*/ 	.short	0x000c


	//----- nvinfo : EIATTR_PARAM_CBANK
	.align		4
        /*0048*/ 	.byte	0x04, 0x0a
        /*004a*/ 	.short	(.L_27 - .L_26)
	.align		4
.L_26:
        /*004c*/ 	.word	index@(.nv.constant0._Z17init_array_kernelP6float2i)
        /*0050*/ 	.short	0x0380
        /*0052*/ 	.short	0x000c


	//----- nvinfo : EIATTR_SW_WAR
	.align		4
.L_27:
        /*0054*/ 	.byte	0x04, 0x36
        /*0056*/ 	.short	(.L_29 - .L_28)
.L_28:
        /*0058*/ 	.word	0x00000008
.L_29:


//--------------------- .nv.info._Z23four_strucf_cuda_kernelP6float2S0_iiiiiPiS1_S1_S1_ --------------------------
	.section	.nv.info._Z23four_strucf_cuda_kernelP6float2S0_iiiiiPiS1_S1_S1_,"",@"SHT_CUDA_INFO"
	.sectionflags	@""
	.align	4


	//----- nvinfo : EIATTR_CUDA_API_VERSION
	.align		4
        /*0000*/ 	.byte	0x04, 0x37
        /*0002*/ 	.short	(.L_31 - .L_30)
.L_30:
        /*0004*/ 	.word	0x00000082


	//----- nvinfo : EIATTR_KPARAM_INFO
	.align		4
.L_31:
        /*0008*/ 	.byte	0x04, 0x17
        /*000a*/ 	.short	(.L_33 - .L_32)
.L_32:
        /*000c*/ 	.word	0x00000000
        /*0010*/ 	.short	0x000a
        /*0012*/ 	.short	0x0040
        /*0014*/ 	.byte	0x00, 0xf5, 0x21, 0x00


	//----- nvinfo : EIATTR_KPARAM_INFO
	.align		4
.L_33:
        /*0018*/ 	.byte	0x04, 0x17
        /*001a*/ 	.short	(.L_35 - .L_34)
.L_34:
        /*001c*/ 	.word	0x00000000
        /*0020*/ 	.short	0x0009
        /*0022*/ 	.short	0x0038
        /*0024*/ 	.byte	0x00, 0xf5, 0x21, 0x00


	//----- nvinfo : EIATTR_KPARAM_INFO
	.align		4
.L_35:
        /*0028*/ 	.byte	0x04, 0x17
        /*002a*/ 	.short	(.L_37 - .L_36)
.L_36:
        /*002c*/ 	.word	0x00000000
        /*0030*/ 	.short	0x0008
        /*0032*/ 	.short	0x0030
        /*0034*/ 	.byte	0x00, 0xf5, 0x21, 0x00


	//----- nvinfo : EIATTR_KPARAM_INFO
	.align		4
.L_37:
        /*0038*/ 	.byte	0x04, 0x17
        /*003a*/ 	.short	(.L_39 - .L_38)
.L_38:
        /*003c*/ 	.word	0x00000000
        /*0040*/ 	.short	0x0007
        /*0042*/ 	.short	0x0028
        /*0044*/ 	.byte	0x00, 0xf5, 0x21, 0x00


	//----- nvinfo : EIATTR_KPARAM_INFO
	.align		4
.L_39:
        /*0048*/ 	.byte	0x04, 0x17
        /*004a*/ 	.short	(.L_41 - .L_40)
.L_40:
        /*004c*/ 	.word	0x00000000
        /*0050*/ 	.short	0x0006
        /*0052*/ 	.short	0x0020
        /*0054*/ 	.byte	0x00, 0xf0, 0x11, 0x00


	//----- nvinfo : EIATTR_KPARAM_INFO
	.align		4
.L_41:
        /*0058*/ 	.byte	0x04, 0x17
        /*005a*/ 	.short	(.L_43 - .L_42)
.L_42:
        /*005c*/ 	.word	0x00000000
        /*0060*/ 	.short	0x0005
        /*0062*/ 	.short	0x001c
        /*0064*/ 	.byte	0x00, 0xf0, 0x11, 0x00


	//----- nvinfo : EIATTR_KPARAM_INFO
	.align		4
.L_43:
        /*0068*/ 	.byte	0x04, 0x17
        /*006a*/ 	.short	(.L_45 - .L_44)
.L_44:
        /*006c*/ 	.word	0x00000000
        /*0070*/ 	.short	0x0004
        /*0072*/ 	.short	0x0018
        /*0074*/ 	.byte	0x00, 0xf0, 0x11, 0x00


	//----- nvinfo : EIATTR_KPARAM_INFO
	.align		4
.L_45:
        /*0078*/ 	.byte	0x04, 0x17
        /*007a*/ 	.short	(.L_47 - .L_46)
.L_46:
        /*007c*/ 	.word	0x00000000
        /*0080*/ 	.short	0x0003
        /*0082*/ 	.short	0x0014
        /*0084*/ 	.byte	0x00, 0xf0, 0x11, 0x00


	//----- nvinfo : EIATTR_KPARAM_INFO
	.align		4
.L_47:
        /*0088*/ 	.byte	0x04, 0x17
        /*008a*/ 	.short	(.L_49 - .L_48)
.L_48:
        /*008c*/ 	.word	0x00000000
        /*0090*/ 	.short	0x0002
        /*0092*/ 	.short	0x0010
        /*0094*/ 	.byte	0x00, 0xf0, 0x11, 0x00


	//----- nvinfo : EIATTR_KPARAM_INFO
	.align		4
.L_49:
        /*0098*/ 	.byte	0x04, 0x17
        /*009a*/ 	.short	(.L_51 - .L_50)
.L_50:
        /*009c*/ 	.word	0x00000000
        /*00a0*/ 	.short	0x0001
        /*00a2*/ 	.short	0x0008
        /*00a4*/ 	.byte	0x00, 0xf5, 0x21, 0x00


	//----- nvinfo : EIATTR_KPARAM_INFO
	.align		4
.L_51:
        /*00a8*/ 	.byte	0x04, 0x17
        /*00aa*/ 	.short	(.L_53 - .L_52)
.L_52:
        /*00ac*/ 	.word	0x00000000
        /*00b0*/ 	.short	0x0000
        /*00b2*/ 	.short	0x0000
        /*00b4*/ 	.byte	0x00, 0xf5, 0x21, 0x00


	//----- nvinfo : EIATTR_SPARSE_MMA_MASK
	.align		4
.L_53:
        /*00b8*/ 	.byte	0x03, 0x50
        /*00ba*/ 	.short	0x0000


	//----- nvinfo : EIATTR_MAXREG_COUNT
	.align		4
        /*00bc*/ 	.byte	0x03, 0x1b
        /*00be*/ 	.short	0x00ff


	//----- nvinfo : EIATTR_NUM_BARRIERS
	.align		4
        /*00c0*/ 	.byte	0x02, 0x4c
        /*00c2*/ 	.byte	0x01
	.zero		1


	//----- nvinfo : EIATTR_MERCURY_ISA_VERSION
	.align		4
        /*00c4*/ 	.byte	0x03, 0x5f
        /*00c6*/ 	.short	0x0101


	//----- nvinfo : EIATTR_VRC_CTA_INIT_COUNT
	.align		4
        /*00c8*/ 	.byte	0x02, 0x4a
	.zero		1
	.zero		1


	//----- nvinfo : EIATTR_EXIT_INSTR_OFFSETS
	.align		4
        /*00cc*/ 	.byte	0x04, 0x1c
        /*00ce*/ 	.short	(.L_55 - .L_54)


	//   ....[0]....
.L_54:
        /*00d0*/ 	.word	0x00000f60


	//----- nvinfo : EIATTR_CRS_STACK_SIZE
	.align		4
.L_55:
        /*00d4*/ 	.byte	0x04, 0x1e
        /*00d6*/ 	.short	(.L_57 - .L_56)
.L_56:
        /*00d8*/ 	.word	0x00000000


	//----- nvinfo : EIATTR_CBANK_PARAM_SIZE
	.align		4
.L_57:
        /*00dc*/ 	.byte	0x03, 0x19
        /*00de*/ 	.short	0x0048


	//----- nvinfo : EIATTR_PARAM_CBANK
	.align		4
        /*00e0*/ 	.byte	0x04, 0x0a
        /*00e2*/ 	.short	(.L_59 - .L_58)
	.align		4
.L_58:
        /*00e4*/ 	.word	index@(.nv.constant0._Z23four_strucf_cuda_kernelP6float2S0_iiiiiPiS1_S1_S1_)
        /*00e8*/ 	.short	0x0380
        /*00ea*/ 	.short	0x0048


	//----- nvinfo : EIATTR_SW_WAR
	.align		4
.L_59:
        /*00ec*/ 	.byte	0x04, 0x36
        /*00ee*/ 	.short	(.L_61 - .L_60)
.L_60:
        /*00f0*/ 	.word	0x00000008
.L_61:


//--------------------- .nv.info._Z7iin_xatPfPiS0_S0_S0_ffffffffffffii --------------------------
	.section	.nv.info._Z7iin_xatPfPiS0_S0_S0_ffffffffffffii,"",@"SHT_CUDA_INFO"
	.sectionflags	@""
	.align	4


	//----- nvinfo : EIATTR_CUDA_API_VERSION
	.align		4
        /*0000*/ 	.byte	0x04, 0x37
        /*0002*/ 	.short	(.L_63 - .L_62)
.L_62:
        /*0004*/ 	.word	0x00000082


	//----- nvinfo : EIATTR_KPARAM_INFO
	.align		4
.L_63:
        /*0008*/ 	.byte	0x04, 0x17
        /*000a*/ 	.short	(.L_65 - .L_64)
.L_64:
        /*000c*/ 	.word	0x00000000
        /*0010*/ 	.short	0x0012
        /*0012*/ 	.short	0x005c
        /*0014*/ 	.byte	0x00, 0xf0, 0x11, 0x00


	//----- nvinfo : EIATTR_KPARAM_INFO
	.align		4
.L_65:
        /*0018*/ 	.byte	0x04, 0x17
        /*001a*/ 	.short	(.L_67 - .L_66)
.L_66:
        /*001c*/ 	.word	0x00000000
        /*0020*/ 	.short	0x0011
        /*0022*/ 	.short	0x0058
        /*0024*/ 	.byte	0x00, 0xf0, 0x11, 0x00


	//----- nvinfo : EIATTR_KPARAM_INFO
	.align		4
.L_67:
        /*0028*/ 	.byte	0x04, 0x17
        /*002a*/ 	.short	(.L_69 - .L_68)
.L_68:
        /*002c*/ 	.word	0x00000000
        /*0030*/ 	.short	0x0010
        /*0032*/ 	.short	0x0054
        /*0034*/ 	.byte	0x00, 0xf0, 0x11, 0x00


	//----- nvinfo : EIATTR_KPARAM_INFO
	.align		4
.L_69:
        /*0038*/ 	.byte	0x04, 0x17
        /*003a*/ 	.short	(.L_71 - .L_70)
.L_70:
        /*003c*/ 	.word	0x00000000
        /*0040*/ 	.short	0x000f
        /*0042*/ 	.short	0x0050
        /*0044*/ 	.byte	0x00, 0xf0, 0x11, 0x00


	//----- nvinfo : EIATTR_KPARAM_INFO
	.align		4
.L_71:
        /*0048*/ 	.byte	0x04, 0x17
        /*004a*/ 	.short	(.L_73 - .L_72)
.L_72:
        /*004c*/ 	.word	0x00000000
        /*0050*/ 	.short	0x000e
        /*0052*/ 	.short	0x004c
        /*0054*/ 	.byte	0x00, 0xf0, 0x11, 0x00


	//----- nvinfo : EIATTR_KPARAM_INFO
	.align		4
.L_73:
        /*0058*/ 	.byte	0x04, 0x17
        /*005a*/ 	.short	(.L_75 - .L_74)
.L_74:
        /*005c*/ 	.word	0x00000000
        /*0060*/ 	.short	0x000d
        /*0062*/ 	.short	0x0048
        /*0064*/ 	.byte	0x00, 0xf0, 0x11, 0x00


	//----- nvinfo : EIATTR_KPARAM_INFO
	.align		4
.L_75:
        /*0068*/ 	.byte	0x04, 0x17
        /*006a*/ 	.short	(.L_77 - .L_76)
.L_76:
        /*006c*/ 	.word	0x00000000
        /*0070*/ 	.short	0x000c
        /*0072*/ 	.short	0x0044
        /*0074*/ 	.byte	0x00, 0xf0, 0x11, 0x00


	//----- nvinfo : EIATTR_KPARAM_INFO
	.align		4
.L_77:
        /*0078*/ 	.byte	0x04, 0x17
        /*007a*/ 	.short	(.L_79 - .L_78)
.L_78:
        /*007c*/ 	.word	0x00000000
        /*0080*/ 	.short	0x000b
        /*0082*/ 	.short	0x0040
        /*0084*/ 	.byte	0x00, 0xf0, 0x11, 0x00


	//----- nvinfo : EIATTR_KPARAM_INFO
	.align		4
.L_79:
        /*0088*/ 	.byte	0x04, 0x17
        /*008a*/ 	.short	(.L_81 - .L_80)
.L_80:
        /*008c*/ 	.word	0x00000000
        /*0090*/ 	.short	0x000a
        /*0092*/ 	.short	0x003c
        /*0094*/ 	.byte	0x00, 0xf0, 0x11, 0x00


	//----- nvinfo : EIATTR_KPARAM_INFO
	.align		4
.L_81:
        /*0098*/ 	.byte	0x04, 0x17
        /*009a*/ 	.short	(.L_83 - .L_82)
.L_82:
        /*009c*/ 	.word	0x00000000
        /*00a0*/ 	.short	0x0009
        /*00a2*/ 	.short	0x0038
        /*00a4*/ 	.byte	0x00, 0xf0, 0x11, 0x00


	//----- nvinfo : EIATTR_KPARAM_INFO
	.align		4
.L_83:
        /*00a8*/ 	.byte	0x04, 0x17
        /*00aa*/ 	.short	(.L_85 - .L_84)
.L_84:
        /*00ac*/ 	.word	0x00000000
        /*00b0*/ 	.short	0x0008
        /*00b2*/ 	.short	0x0034
        /*00b4*/ 	.byte	0x00, 0xf0, 0x11, 0x00


	//----- nvinfo : EIATTR_KPARAM_INFO
	.align		4
.L_85:
        /*00b8*/ 	.byte	0x04, 0x17
        /*00ba*/ 	.short	(.L_87 - .L_86)
.L_86:
        /*00bc*/ 	.word	0x00000000
        /*00c0*/ 	.short	0x0007
        /*00c2*/ 	.short	0x0030
        /*00c4*/ 	.byte	0x00, 0xf0, 0x11, 0x00


	//----- nvinfo : EIATTR_KPARAM_INFO
	.align		4
.L_87:
        /*00c8*/ 	.byte	0x04, 0x17
        /*00ca*/ 	.short	(.L_89 - .L_88)
.L_88:
        /*00cc*/ 	.word	0x00000000
        /*00d0*/ 	.short	0x0006
        /*00d2*/ 	.short	0x002c
        /*00d4*/ 	.byte	0x00, 0xf0, 0x11, 0x00


	//----- nvinfo : EIATTR_KPARAM_INFO
	.align		4
.L_89:
        /*00d8*/ 	.byte	0x04, 0x17
        /*00da*/ 	.short	(.L_91 - .L_90)
.L_90:
        /*00dc*/ 	.word	0x00000000
        /*00e0*/ 	.short	0x0005
        /*00e2*/ 	.short	0x0028
        /*00e4*/ 	.byte	0x00, 0xf0, 0x11, 0x00


	//----- nvinfo : EIATTR_KPARAM_INFO
	.align		4
.L_91:
        /*00e8*/ 	.byte	0x04, 0x17
        /*00ea*/ 	.short	(.L_93 - .L_92)
.L_92:
        /*00ec*/ 	.word	0x00000000
        /*00f0*/ 	.short	0x0004
        /*00f2*/ 	.short	0x0020
        /*00f4*/ 	.byte	0x00, 0xf5, 0x21, 0x00


	//----- nvinfo : EIATTR_KPARAM_INFO
	.align		4
.L_93:
        /*00f8*/ 	.byte	0x04, 0x17
        /*00fa*/ 	.short	(.L_95 - .L_94)
.L_94:
        /*00fc*/ 	.word	0x00000000
        /*0100*/ 	.short	0x0003
        /*0102*/ 	.short	0x0018
        /*0104*/ 	.byte	0x00, 0xf5, 0x21, 0x00


	//----- nvinfo : EIATTR_KPARAM_INFO
	.align		4
.L_95:
        /*0108*/ 	.byte	0x04, 0x17
        /*010a*/ 	.short	(.L_97 - .L_96)
.L_96:
        /*010c*/ 	.word	0x00000000
        /*0110*/ 	.short	0x0002
        /*0112*/ 	.short	0x0010
        /*0114*/ 	.byte	0x00, 0xf5, 0x21, 0x00


	//----- nvinfo : EIATTR_KPARAM_INFO
	.align		4
.L_97:
        /*0118*/ 	.byte	0x04, 0x17
        /*011a*/ 	.short	(.L_99 - .L_98)
.L_98:
        /*011c*/ 	.word	0x00000000
        /*0120*/ 	.short	0x0001
        /*0122*/ 	.short	0x0008
        /*0124*/ 	.byte	0x00, 0xf5, 0x21, 0x00


	//----- nvinfo : EIATTR_KPARAM_INFO
	.align		4
.L_99:
        /*0128*/ 	.byte	0x04, 0x17
        /*012a*/ 	.short	(.L_101 - .L_100)
.L_100:
        /*012c*/ 	.word	0x00000000
        /*0130*/ 	.short	0x0000
        /*0132*/ 	.short	0x0000
        /*0134*/ 	.byte	0x00, 0xf5, 0x21, 0x00


	//----- nvinfo : EIATTR_SPARSE_MMA_MASK
	.align		4
.L_101:
        /*0138*/ 	.byte	0x03, 0x50
        /*013a*/ 	.short	0x0000


	//----- nvinfo : EIATTR_MAXREG_COUNT
	.align		4
        /*013c*/ 	.byte	0x03, 0x1b
        /*013e*/ 	.short	0x00ff


	//----- nvinfo : EIATTR_MERCURY_ISA_VERSION
	.align		4
        /*0140*/ 	.byte	0x03, 0x5f
        /*0142*/ 	.short	0x0101


	//----- nvinfo : EIATTR_VRC_CTA_INIT_COUNT
	.align		4
        /*0144*/ 	.byte	0x02, 0x4a
	.zero		1
	.zero		1


	//----- nvinfo : EIATTR_EXIT_INSTR_OFFSETS
	.align		4
        /*0148*/ 	.byte	0x04, 0x1c
        /*014a*/ 	.short	(.L_103 - .L_102)


	//   ....[0]....
.L_102:
        /*014c*/ 	.word	0x00000070


	//   ....[1]....
        /*0150*/ 	.word	0x000004f0


	//----- nvinfo : EIATTR_CBANK_PARAM_SIZE
	.align		4
.L_103:
        /*0154*/ 	.byte	0x03, 0x19
        /*0156*/ 	.short	0x0060


	//----- nvinfo : EIATTR_PARAM_CBANK
	.align		4
        /*0158*/ 	.byte	0x04, 0x0a
        /*015a*/ 	.short	(.L_105 - .L_104)
	.align		4
.L_104:
        /*015c*/ 	.word	index@(.nv.constant0._Z7iin_xatPfPiS0_S0_S0_ffffffffffffii)
        /*0160*/ 	.short	0x0380
        /*0162*/ 	.short	0x0060


	//----- nvinfo : EIATTR_SW_WAR
	.align		4
.L_105:
        /*0164*/ 	.byte	0x04, 0x36
        /*0166*/ 	.short	(.L_107 - .L_106)
.L_106:
        /*0168*/ 	.word	0x00000008
.L_107:


//--------------------- .nv.callgraph             --------------------------
	.section	.nv.callgraph,"",@"SHT_CUDA_CALLGRAPH"
	.align	4
	.sectionentsize	8
	.align		4
        /*0000*/ 	.word	0x00000000
	.align		4
        /*0004*/ 	.word	0xffffffff
	.align		4
        /*0008*/ 	.word	0x00000000
	.align		4
        /*000c*/ 	.word	0xfffffffe
	.align		4
        /*0010*/ 	.word	0x00000000
	.align		4
        /*0014*/ 	.word	0xfffffffd
	.align		4
        /*0018*/ 	.word	0x00000000
	.align		4
        /*001c*/ 	.word	0xfffffffc


//--------------------- .text._Z17init_array_kernelP6float2i --------------------------
	.section	.text._Z17init_array_kernelP6float2i,"ax",@progbits
	.align	128
        .global         _Z17init_array_kernelP6float2i
        .type           _Z17init_array_kernelP6float2i,@function
        .size           _Z17init_array_kernelP6float2i,(.L_x_8 - _Z17init_array_kernelP6float2i)
        .other          _Z17init_array_kernelP6float2i,@"STO_CUDA_ENTRY STV_DEFAULT"
_Z17init_array_kernelP6float2i:
.text._Z17init_array_kernelP6float2i:
[----:B------:R-:W-:Y:S01]  /*0000*/  LDC R1, c[0x0][0x37c] ;  /* 0x0000df00ff017b82 */ /* 0x000fe20000000800 */
[----:B------:R-:W0:Y:S01]  /*0010*/  S2R R5, SR_CTAID.X ;  /* 0x0000000000057919 */ /* 0x000e220000002500 */
[----:B------:R-:W0:Y:S01]  /*0020*/  LDCU UR4, c[0x0][0x360] ;  /* 0x00006c00ff0477ac */ /* 0x000e220008000800 */
[----:B------:R-:W0:Y:S01]  /*0030*/  S2R R0, SR_TID.X ;  /* 0x0000000000007919 */ /* 0x000e220000002100 */
[----:B------:R-:W1:Y:S01]  /*0040*/  LDCU UR5, c[0x0][0x388] ;  /* 0x00007100ff0577ac */ /* 0x000e620008000800 */
[----:B0-----:R-:W-:-:S05]  /*0050*/  IMAD R5, R5, UR4, R0 ;  /* 0x0000000405057c24 */ /* 0x001fca000f8e0200 */
[----:B-1----:R-:W-:Y:S01]  /*0060*/  ISETP.GE.U32.AND P0, PT, R5, UR5, PT ;  /* 0x0000000505007c0c */ /* 0x002fe2000bf06070 */
[----:B------:R-:W0:-:S12]  /*0070*/  LDCU.64 UR4, c[0x0][0x358] ;  /* 0x00006b00ff0477ac */ /* 0x000e180008000a00 */
[----:B------:R-:W1:Y:S02]  /*0080*/  @!P0 LDC.64 R2, c[0x0][0x380] ;  /* 0x0000e000ff028b82 */ /* 0x000e640000000a00 */
[----:B-1----:R-:W-:-:S05]  /*0090*/  @!P0 IMAD.WIDE.U32 R2, R5, 0x8, R2 ;  /* 0x0000000805028825 */ /* 0x002fca00078e0002 */
[----:B0-----:R-:W-:Y:S01]  /*00a0*/  @!P0 STG.E.64 desc[UR4][R2.64], RZ ;  /* 0x000000ff02008986 */ /* 0x001fe2000c101b04 */
[----:B------:R-:W-:Y:S06]  /*00b0*/  BAR.SYNC.DEFER_BLOCKING 0x0 ;  /* 0x0000000000007b1d */ /* 0x000fec0000010000 */
[----:B------:R-:W-:Y:S05]  /*00c0*/  EXIT ;  /* 0x000000000000794d */ /* 0x000fea0003800000 */
.L_x_0:
[----:B------:R-:W-:-:S00]  /*00d0*/  BRA `(.L_x_0) ;  /* 0xfffffffc00fc7947 */ /* 0x000fc0000383ffff */
[----:B------:R-:W-:-:S00]  /*00e0*/  NOP ;  /* 0x0000000000007918 */ /* 0x000fc00000000000 */
        /* <DEDUP_REMOVED lines=9> */
.L_x_8:


//--------------------- .text._Z23four_strucf_cuda_kernelP6float2S0_iiiiiPiS1_S1_S1_ --------------------------
	.section	.text._Z23four_strucf_cuda_kernelP6float2S0_iiiiiPiS1_S1_S1_,"ax",@progbits
	.align	128
        .global         _Z23four_strucf_cuda_kernelP6float2S0_iiiiiPiS1_S1_S1_
        .type           _Z23four_strucf_cuda_kernelP6float2S0_iiiiiPiS1_S1_S1_,@function
        .size           _Z23four_strucf_cuda_kernelP6float2S0_iiiiiPiS1_S1_S1_,(.L_x_9 - _Z23four_strucf_cuda_kernelP6float2S0_iiiiiPiS1_S1_S1_)
        .other          _Z23four_strucf_cuda_kernelP6float2S0_iiiiiPiS1_S1_S1_,@"STO_CUDA_ENTRY STV_DEFAULT"
_Z23four_strucf_cuda_kernelP6float2S0_iiiiiPiS1_S1_S1_:
.text._Z23four_strucf_cuda_kernelP6float2S0_iiiiiPiS1_S1_S1_:
[----:B------:R-:W-:Y:S01]  /*0000*/  LDC R1, c[0x0][0x37c] ;  /* 0x0000df00ff017b82 */ /* 0x000fe20000000800 */
[----:B------:R-:W0:Y:S01]  /*0010*/  S2R R2, SR_CTAID.X ;  /* 0x0000000000027919 */ /* 0x000e220000002500 */
[----:B------:R-:W0:Y:S01]  /*0020*/  LDCU UR4, c[0x0][0x360] ;  /* 0x00006c00ff0477ac */ /* 0x000e220008000800 */
[----:B------:R-:W-:Y:S01]  /*0030*/  BSSY.RECONVERGENT B0, `(.L_x_1) ;  /* 0x00000f1000007945 */ /* 0x000fe20003800200 */
[----:B------:R-:W0:Y:S01]  /*0040*/  S2R R3, SR_TID.X ;  /* 0x0000000000037919 */ /* 0x000e220000002100 */
[----:B------:R-:W1:Y:S01]  /*0050*/  LDCU UR5, c[0x0][0x39c] ;  /* 0x00007380ff0577ac */ /* 0x000e620008000800 */
[----:B0-----:R-:W-:-:S05]  /*0060*/  IMAD R2, R2, UR4, R3 ;  /* 0x0000000402027c24 */ /* 0x001fca000f8e0203 */
[----:B-1----:R-:W-:-:S13]  /*0070*/  ISETP.GE.U32.AND P0, PT, R2, UR5, PT ;  /* 0x0000000502007c0c */ /* 0x002fda000bf06070 */
[----:B------:R-:W-:Y:S05]  /*0080*/  @P0 BRA `(.L_x_2) ;  /* 0x0000000c00ac0947 */ /* 0x000fea0003800000 */
[----:B------:R-:W0:Y:S01]  /*0090*/  LDCU UR5, c[0x0][0x398] ;  /* 0x00007300ff0577ac */ /* 0x000e220008000800 */
[----:B------:R-:W1:Y:S01]  /*00a0*/  LDCU UR6, c[0x0][0x394] ;  /* 0x00007280ff0677ac */ /* 0x000e620008000800 */
[----:B------:R-:W2:Y:S01]  /*00b0*/  LDCU UR12, c[0x0][0x3a0] ;  /* 0x00007400ff0c77ac */ /* 0x000ea20008000800 */
[----:B0-----:R-:W0:Y:S01]  /*00c0*/  I2F.U32.RP R3, UR5 ;  /* 0x0000000500037d06 */ /* 0x001e220008209000 */
[----:B------:R-:W-:Y:S01]  /*00d0*/  ISETP.NE.U32.AND P2, PT, RZ, UR5, PT ;  /* 0x00000005ff007c0c */ /* 0x000fe2000bf45070 */
[----:B-1----:R-:W-:Y:S02]  /*00e0*/  UIMAD UR4, UR5, UR6, URZ ;  /* 0x00000006050472a4 */ /* 0x002fe4000f8e02ff */
[----:B------:R-:W-:-:S04]  /*00f0*/  ISETP.NE.U32.AND P4, PT, RZ, UR6, PT ;  /* 0x00000006ff007c0c */ /* 0x000fc8000bf85070 */
[----:B------:R-:W1:Y:S01]  /*0100*/  I2F.U32.RP R9, UR6 ;  /* 0x0000000600097d06 */ /* 0x000e620008209000 */
[----:B--2---:R-:W-:-:S07]  /*0110*/  UISETP.GE.AND UP0, UPT, UR12, 0x1, UPT ;  /* 0x000000010c00788c */ /* 0x004fce000bf06270 */
[----:B0-----:R-:W0:Y:S08]  /*0120*/  MUFU.RCP R3, R3 ;  /* 0x0000000300037308 */ /* 0x001e300000001000 */
[----:B------:R-:W2:Y:S08]  /*0130*/  I2F.U32.RP R0, UR4 ;  /* 0x0000000400007d06 */ /* 0x000eb00008209000 */
[----:B-1----:R-:W1:Y:S01]  /*0140*/  MUFU.RCP R9, R9 ;  /* 0x0000000900097308 */ /* 0x002e620000001000 */
[----:B0-----:R-:W-:-:S07]  /*0150*/  IADD3 R4, PT, PT, R3, 0xffffffe, RZ ;  /* 0x0ffffffe03047810 */ /* 0x001fce0007ffe0ff */
[----:B------:R0:W3:Y:S08]  /*0160*/  F2I.FTZ.U32.TRUNC.NTZ R5, R4 ;  /* 0x0000000400057305 */ /* 0x0000f0000021f000 */
[----:B--2---:R-:W2:Y:S01]  /*0170*/  MUFU.RCP R0, R0 ;  /* 0x0000000000007308 */ /* 0x004ea20000001000 */
[----:B0-----:R-:W-:Y:S01]  /*0180*/  IMAD.MOV.U32 R4, RZ, RZ, RZ ;  /* 0x000000ffff047224 */ /* 0x001fe200078e00ff */
[----:B-1----:R-:W-:-:S02]  /*0190*/  IADD3 R6, PT, PT, R9, 0xffffffe, RZ ;  /* 0x0ffffffe09067810 */ /* 0x002fc40007ffe0ff */
[----:B------:R-:W-:Y:S02]  /*01a0*/  IADD3 R9, PT, PT, RZ, -UR4, RZ ;  /* 0x80000004ff097c10 */ /* 0x000fe4000fffe0ff */
[----:B---3--:R-:W-:-:S05]  /*01b0*/  IADD3 R7, PT, PT, RZ, -R5, RZ ;  /* 0x80000005ff077210 */ /* 0x008fca0007ffe0ff */
[----:B------:R-:W-:-:S04]  /*01c0*/  IMAD R7, R7, UR5, RZ ;  /* 0x0000000507077c24 */ /* 0x000fc8000f8e02ff */
[----:B------:R-:W-:Y:S02]  /*01d0*/  IMAD.HI.U32 R5, R5, R7, R4 ;  /* 0x0000000705057227 */ /* 0x000fe400078e0004 */
[----:B------:R0:W1:Y:S02]  /*01e0*/  F2I.FTZ.U32.TRUNC.NTZ R7, R6 ;  /* 0x0000000600077305 */ /* 0x000064000021f000 */
[----:B--2---:R-:W-:Y:S02]  /*01f0*/  VIADD R4, R0, 0xffffffe ;  /* 0x0ffffffe00047836 */ /* 0x004fe40000000000 */
[----:B------:R-:W-:-:S04]  /*0200*/  IMAD.HI.U32 R8, R5, R2, RZ ;  /* 0x0000000205087227 */ /* 0x000fc800078e00ff */
[----:B------:R2:W3:Y:S01]  /*0210*/  F2I.FTZ.U32.TRUNC.NTZ R5, R4 ;  /* 0x0000000400057305 */ /* 0x0004e2000021f000 */
[----:B------:R-:W-:Y:S01]  /*0220*/  IADD3 R3, PT, PT, -R8, RZ, RZ ;  /* 0x000000ff08037210 */ /* 0x000fe20007ffe1ff */
[----:B0-----:R-:W-:-:S04]  /*0230*/  HFMA2 R6, -RZ, RZ, 0, 0 ;  /* 0x00000000ff067431 */ /* 0x001fc800000001ff */
[----:B------:R-:W-:Y:S01]  /*0240*/  IMAD R3, R3, UR5, R2 ;  /* 0x0000000503037c24 */ /* 0x000fe2000f8e0202 */
[----:B-1----:R-:W-:Y:S01]  /*0250*/  IADD3 R0, PT, PT, RZ, -R7, RZ ;  /* 0x80000007ff007210 */ /* 0x002fe20007ffe0ff */
[----:B--2---:R-:W-:-:S03]  /*0260*/  IMAD.MOV.U32 R4, RZ, RZ, RZ ;  /* 0x000000ffff047224 */ /* 0x004fc600078e00ff */
[----:B------:R-:W-:-:S13]  /*0270*/  ISETP.GE.U32.AND P0, PT, R3, UR5, PT ;  /* 0x0000000503007c0c */ /* 0x000fda000bf06070 */
[----:B------:R-:W-:Y:S02]  /*0280*/  @P0 IADD3 R3, PT, PT, R3, -UR5, RZ ;  /* 0x8000000503030c10 */ /* 0x000fe4000fffe0ff */
[----:B------:R-:W-:Y:S02]  /*0290*/  @P0 IADD3 R8, PT, PT, R8, 0x1, RZ ;  /* 0x0000000108080810 */ /* 0x000fe40007ffe0ff */
[----:B------:R-:W-:Y:S01]  /*02a0*/  ISETP.GE.U32.AND P1, PT, R3, UR5, PT ;  /* 0x0000000503007c0c */ /* 0x000fe2000bf26070 */
[----:B------:R-:W-:-:S04]  /*02b0*/  IMAD.MOV.U32 R3, RZ, RZ, R9 ;  /* 0x000000ffff037224 */ /* 0x000fc800078e0009 */
[----:B---3--:R-:W-:-:S04]  /*02c0*/  IMAD R3, R3, R5, RZ ;  /* 0x0000000503037224 */ /* 0x008fc800078e02ff */
[----:B------:R-:W-:-:S04]  /*02d0*/  IMAD.HI.U32 R5, R5, R3, R4 ;  /* 0x0000000305057227 */ /* 0x000fc800078e0004 */
[----:B------:R-:W-:Y:S01]  /*02e0*/  IMAD R3, R0, UR6, RZ ;  /* 0x0000000600037c24 */ /* 0x000fe2000f8e02ff */
[----:B------:R-:W-:Y:S01]  /*02f0*/  @P1 IADD3 R8, PT, PT, R8, 0x1, RZ ;  /* 0x0000000108081810 */ /* 0x000fe20007ffe0ff */
[----:B------:R-:W-:Y:S01]  /*0300*/  IMAD.HI.U32 R0, R5, R2, RZ ;  /* 0x0000000205007227 */ /* 0x000fe200078e00ff */
[----:B------:R-:W-:Y:S02]  /*0310*/  @!P2 LOP3.LUT R8, RZ, UR5, RZ, 0x33, !PT ;  /* 0x00000005ff08ac12 */ /* 0x000fe4000f8e33ff */
[----:B------:R-:W-:Y:S01]  /*0320*/  ISETP.NE.U32.AND P2, PT, RZ, UR4, PT ;  /* 0x00000004ff007c0c */ /* 0x000fe2000bf45070 */
[----:B------:R-:W-:-:S04]  /*0330*/  IMAD.HI.U32 R7, R7, R3, R6 ;  /* 0x0000000307077227 */ /* 0x000fc800078e0006 */
[----:B------:R-:W-:Y:S02]  /*0340*/  IMAD.MOV R3, RZ, RZ, -R0 ;  /* 0x000000ffff037224 */ /* 0x000fe400078e0a00 */
[----:B------:R-:W-:-:S04]  /*0350*/  IMAD.HI.U32 R7, R7, R8, RZ ;  /* 0x0000000807077227 */ /* 0x000fc800078e00ff */
[----:B------:R-:W-:Y:S01]  /*0360*/  IMAD R3, R3, UR4, R2 ;  /* 0x0000000403037c24 */ /* 0x000fe2000f8e0202 */
[----:B------:R-:W-:Y:S01]  /*0370*/  IADD3 R7, PT, PT, -R7, RZ, RZ ;  /* 0x000000ff07077210 */ /* 0x000fe20007ffe1ff */
[----:B------:R-:W-:-:S03]  /*0380*/  IMAD.MOV R5, RZ, RZ, -R8 ;  /* 0x000000ffff057224 */ /* 0x000fc600078e0a08 */
[----:B------:R-:W-:Y:S01]  /*0390*/  ISETP.GE.U32.AND P0, PT, R3, UR4, PT ;  /* 0x0000000403007c0c */ /* 0x000fe2000bf06070 */
[----:B------:R-:W-:Y:S02]  /*03a0*/  IMAD R4, R7, UR6, R8 ;  /* 0x0000000607047c24 */ /* 0x000fe4000f8e0208 */
[----:B------:R-:W-:-:S03]  /*03b0*/  IMAD R5, R5, UR5, R2 ;  /* 0x0000000505057c24 */ /* 0x000fc6000f8e0202 */
[----:B------:R-:W-:-:S07]  /*03c0*/  ISETP.GE.U32.AND P1, PT, R4, UR6, PT ;  /* 0x0000000604007c0c */ /* 0x000fce000bf26070 */
[----:B------:R-:W-:Y:S02]  /*03d0*/  @P0 IADD3 R3, PT, PT, R3, -UR4, RZ ;  /* 0x8000000403030c10 */ /* 0x000fe4000fffe0ff */
[----:B------:R-:W-:-:S04]  /*03e0*/  @P0 IADD3 R0, PT, PT, R0, 0x1, RZ ;  /* 0x0000000100000810 */ /* 0x000fc80007ffe0ff */
[----:B------:R-:W-:Y:S01]  /*03f0*/  @P1 VIADD R4, R4, -UR6 ;  /* 0x8000000604041c36 */ /* 0x000fe20008000000 */
[----:B------:R-:W-:-:S04]  /*0400*/  ISETP.GE.U32.AND P1, PT, R3, UR4, PT ;  /* 0x0000000403007c0c */ /* 0x000fc8000bf26070 */
[----:B------:R-:W-:-:S09]  /*0410*/  ISETP.GE.U32.AND P3, PT, R4, UR6, PT ;  /* 0x0000000604007c0c */ /* 0x000fd2000bf66070 */
[----:B------:R-:W-:Y:S02]  /*0420*/  @P1 IADD3 R0, PT, PT, R0, 0x1, RZ ;  /* 0x0000000100001810 */ /* 0x000fe40007ffe0ff */
[----:B------:R-:W-:Y:S02]  /*0430*/  @!P2 LOP3.LUT R0, RZ, UR4, RZ, 0x33, !PT ;  /* 0x00000004ff00ac12 */ /* 0x000fe4000f8e33ff */
[----:B------:R-:W-:Y:S02]  /*0440*/  @P3 IADD3 R4, PT, PT, R4, -UR6, RZ ;  /* 0x8000000604043c10 */ /* 0x000fe4000fffe0ff */
[----:B------:R-:W-:Y:S01]  /*0450*/  @!P4 LOP3.LUT R4, RZ, UR6, RZ, 0x33, !PT ;  /* 0x00000006ff04cc12 */ /* 0x000fe2000f8e33ff */
[----:B------:R-:W-:Y:S06]  /*0460*/  BRA.U !UP0, `(.L_x_2) ;  /* 0x0000000908b47547 */ /* 0x000fec000b800000 */
[----:B------:R-:W0:Y:S01]  /*0470*/  LDC.64 R6, c[0x0][0x388] ;  /* 0x0000e200ff067b82 */ /* 0x000e220000000a00 */
[----:B------:R-:W1:Y:S01]  /*0480*/  LDCU.64 UR16, c[0x0][0x358] ;  /* 0x00006b00ff1077ac */ /* 0x000e620008000a00 */
[----:B0-----:R-:W-:-:S05]  /*0490*/  IMAD.WIDE.U32 R2, R2, 0x8, R6 ;  /* 0x0000000802027825 */ /* 0x001fca00078e0006 */
[----:B-1----:R0:W5:Y:S01]  /*04a0*/  LDG.E.64 R8, desc[UR16][R2.64] ;  /* 0x0000001002087981 */ /* 0x002162000c1e1b00 */
[----:B------:R-:W-:Y:S01]  /*04b0*/  UISETP.GE.U32.AND UP1, UPT, UR12, 0x4, UPT ;  /* 0x000000040c00788c */ /* 0x000fe2000bf26070 */
[----:B------:R-:W-:Y:S01]  /*04c0*/  MOV R6, RZ ;  /* 0x000000ff00067202 */ /* 0x000fe20000000f00 */
[----:B------:R-:W-:-:S04]  /*04d0*/  ULOP3.LUT UR13, UR12, 0x3, URZ, 0xc0, !UPT ;  /* 0x000000030c0d7892 */ /* 0x000fc8000f8ec0ff */
[----:B------:R-:W-:-:S03]  /*04e0*/  UISETP.NE.AND UP0, UPT, UR13, URZ, UPT ;  /* 0x000000ff0d00728c */ /* 0x000fc6000bf05270 */
[----:B0-----:R-:W-:Y:S08]  /*04f0*/  BRA.U !UP1, `(.L_x_3) ;  /* 0x0000000509787547 */ /* 0x001ff0000b800000 */
[----:B------:R-:W0:Y:S01]  /*0500*/  LDCU.128 UR4, c[0x0][0x3b0] ;  /* 0x00007600ff0477ac */ /* 0x000e220008000c00 */
[----:B------:R-:W1:Y:S01]  /*0510*/  LDCU.64 UR10, c[0x0][0x3a8] ;  /* 0x00007500ff0a77ac */ /* 0x000e620008000a00 */
[----:B------:R-:W2:Y:S01]  /*0520*/  LDCU.64 UR14, c[0x0][0x3c0] ;  /* 0x00007800ff0e77ac */ /* 0x000ea20008000a00 */
[----:B------:R-:W3:Y:S01]  /*0530*/  LDCU.64 UR18, c[0x0][0x380] ;  /* 0x00007000ff1277ac */ /* 0x000ee20008000a00 */
[----:B0-----:R-:W-:Y:S02]  /*0540*/  UIADD3 UR8, UP2, UPT, UR4, 0x8, URZ ;  /* 0x0000000804087890 */ /* 0x001fe4000ff5e0ff */
[----:B------:R-:W-:Y:S02]  /*0550*/  UIADD3 UR6, UP3, UPT, UR6, 0x8, URZ ;  /* 0x0000000806067890 */ /* 0x000fe4000ff7e0ff */
[----:B-1----:R-:W-:Y:S02]  /*0560*/  UIADD3 UR10, UP1, UPT, UR10, 0x8, URZ ;  /* 0x000000080a0a7890 */ /* 0x002fe4000ff3e0ff */
[----:B------:R-:W-:Y:S01]  /*0570*/  UIADD3.X UR9, UPT, UPT, URZ, UR5, URZ, UP2, !UPT ;  /* 0x00000005ff097290 */ /* 0x000fe200097fe4ff */
[----:B------:R-:W-:Y:S01]  /*0580*/  MOV R12, UR8 ;  /* 0x00000008000c7c02 */ /* 0x000fe20008000f00 */
[----:B--2---:R-:W-:Y:S01]  /*0590*/  UIADD3 UR4, UP4, UPT, UR14, 0x8, URZ ;  /* 0x000000080e047890 */ /* 0x004fe2000ff9e0ff */
[----:B------:R-:W-:Y:S01]  /*05a0*/  MOV R14, UR6 ;  /* 0x00000006000e7c02 */ /* 0x000fe20008000f00 */
[----:B------:R-:W-:Y:S01]  /*05b0*/  UIADD3.X UR7, UPT, UPT, URZ, UR7, URZ, UP3, !UPT ;  /* 0x00000007ff077290 */ /* 0x000fe20009ffe4ff */
[----:B------:R-:W-:Y:S01]  /*05c0*/  IMAD.U32 R10, RZ, RZ, UR10 ;  /* 0x0000000aff0a7e24 */ /* 0x000fe2000f8e00ff */
[----:B------:R-:W-:Y:S01]  /*05d0*/  UIADD3.X UR11, UPT, UPT, URZ, UR11, URZ, UP1, !UPT ;  /* 0x0000000bff0b7290 */ /* 0x000fe20008ffe4ff */
[----:B------:R-:W-:Y:S01]  /*05e0*/  MOV R13, UR9 ;  /* 0x00000009000d7c02 */ /* 0x000fe20008000f00 */
[----:B------:R-:W-:Y:S01]  /*05f0*/  UIADD3.X UR5, UPT, UPT, URZ, UR15, URZ, UP4, !UPT ;  /* 0x0000000fff057290 */ /* 0x000fe2000a7fe4ff */
[----:B------:R-:W-:Y:S01]  /*0600*/  MOV R16, UR4 ;  /* 0x0000000400107c02 */ /* 0x000fe20008000f00 */
[----:B------:R-:W-:Y:S01]  /*0610*/  ULOP3.LUT UR14, UR12, 0x7ffffffc, URZ, 0xc0, !UPT ;  /* 0x7ffffffc0c0e7892 */ /* 0x000fe2000f8ec0ff */
[----:B------:R-:W-:Y:S01]  /*0620*/  MOV R15, UR7 ;  /* 0x00000007000f7c02 */ /* 0x000fe20008000f00 */
[----:B------:R-:W-:-:S02]  /*0630*/  IMAD.U32 R11, RZ, RZ, UR11 ;  /* 0x0000000bff0b7e24 */ /* 0x000fc4000f8e00ff */
[----:B------:R-:W-:Y:S01]  /*0640*/  MOV R17, UR5 ;  /* 0x0000000500117c02 */ /* 0x000fe20008000f00 */
[----:B------:R-:W-:Y:S02]  /*0650*/  UIADD3 UR15, UPT, UPT, -UR14, URZ, URZ ;  /* 0x000000ff0e0f7290 */ /* 0x000fe4000fffe1ff */
[----:B---3--:R-:W-:-:S10]  /*0660*/  MOV R6, UR14 ;  /* 0x0000000e00067c02 */ /* 0x008fd40008000f00 */
.L_x_4:
[----:B------:R-:W2:Y:S04]  /*0670*/  LDG.E R7, desc[UR16][R10.64+-0x8] ;  /* 0xfffff8100a077981 */ /* 0x000ea8000c1e1900 */
[----:B------:R-:W2:Y:S04]  /*0680*/  LDG.E R18, desc[UR16][R12.64+-0x8] ;  /* 0xfffff8100c127981 */ /* 0x000ea8000c1e1900 */
[----:B------:R-:W3:Y:S04]  /*0690*/  LDG.E R19, desc[UR16][R14.64+-0x8] ;  /* 0xfffff8100e137981 */ /* 0x000ee8000c1e1900 */
[----:B------:R-:W4:Y:S01]  /*06a0*/  LDG.E R20, desc[UR16][R16.64+-0x8] ;  /* 0xfffff81010147981 */ /* 0x000f22000c1e1900 */
[----:B--2---:R-:W-:-:S04]  /*06b0*/  IMAD R7, R0, R18, R7 ;  /* 0x0000001200077224 */ /* 0x004fc800078e0207 */
[----:B---3--:R-:W-:-:S04]  /*06c0*/  IMAD R18, R4, R19, R7 ;  /* 0x0000001304127224 */ /* 0x008fc800078e0207 */
[----:B----4-:R-:W-:-:S05]  /*06d0*/  IMAD R18, R5, R20, R18 ;  /* 0x0000001405127224 */ /* 0x010fca00078e0212 */
[----:B------:R-:W-:-:S04]  /*06e0*/  SHF.R.U32.HI R18, RZ, 0x3, R18 ;  /* 0x00000003ff127819 */ /* 0x000fc80000011612 */
[----:B------:R-:W-:-:S04]  /*06f0*/  LOP3.LUT R18, R18, 0x7fff8, RZ, 0xc0, !PT ;  /* 0x0007fff812127812 */ /* 0x000fc800078ec0ff */
[----:B------:R-:W-:-:S05]  /*0700*/  IADD3 R18, P0, PT, R18, UR18, RZ ;  /* 0x0000001212127c10 */ /* 0x000fca000ff1e0ff */
[----:B------:R-:W-:-:S06]  /*0710*/  IMAD.X R19, RZ, RZ, UR19, P0 ;  /* 0x00000013ff137e24 */ /* 0x000fcc00080e06ff */
[----:B------:R-:W2:Y:S02]  /*0720*/  LDG.E.64 R18, desc[UR16][R18.64] ;  /* 0x0000001012127981 */ /* 0x000ea4000c1e1b00 */
[----:B0-2--5:R-:W-:Y:S01]  /*0730*/  FADD R8, R18, R8 ;  /* 0x0000000812087221 */ /* 0x025fe20000000000 */
[----:B------:R-:W-:-:S05]  /*0740*/  FADD R9, R19, R9 ;  /* 0x0000000913097221 */ /* 0x000fca0000000000 */
[----:B------:R0:W-:Y:S04]  /*0750*/  STG.E.64 desc[UR16][R2.64], R8 ;  /* 0x0000000802007986 */ /* 0x0001e8000c101b10 */
        /* <DEDUP_REMOVED lines=9> */
[----:B------:R-:W-:-:S04]  /*07f0*/  IADD3 R18, P0, PT, R20, UR18, RZ ;  /* 0x0000001214127c10 */ /* 0x000fc8000ff1e0ff */
[----:B------:R-:W-:-:S06]  /*0800*/  IADD3.X R19, PT, PT, RZ, UR19, RZ, P0, !PT ;  /* 0x00000013ff137c10 */ /* 0x000fcc00087fe4ff */
[----:B------:R-:W0:Y:S02]  /*0810*/  LDG.E.64 R18, desc[UR16][R18.64] ;  /* 0x0000001012127981 */ /* 0x000e24000c1e1b00 */
[----:B0-----:R-:W-:Y:S01]  /*0820*/  FADD R8, R8, R18 ;  /* 0x0000001208087221 */ /* 0x001fe20000000000 */
        /* <DEDUP_REMOVED lines=28> */
[----:B------:R-:W0:Y:S01]  /*09f0*/  LDG.E.64 R18, desc[UR16][R18.64] ;  /* 0x0000001012127981 */ /* 0x000e22000c1e1b00 */
[----:B------:R-:W-:Y:S01]  /*0a00*/  UIADD3 UR15, UPT, UPT, UR15, 0x4, URZ ;  /* 0x000000040f0f7890 */ /* 0x000fe2000fffe0ff */
[----:B------:R-:W-:Y:S02]  /*0a10*/  IADD3 R10, P0, PT, R10, 0x10, RZ ;  /* 0x000000100a0a7810 */ /* 0x000fe40007f1e0ff */
[----:B------:R-:W-:Y:S01]  /*0a20*/  IADD3 R12, P1, PT, R12, 0x10, RZ ;  /* 0x000000100c0c7810 */ /* 0x000fe20007f3e0ff */
[----:B------:R-:W-:Y:S01]  /*0a30*/  UISETP.NE.AND UP1, UPT, UR15, URZ, UPT ;  /* 0x000000ff0f00728c */ /* 0x000fe2000bf25270 */
[----:B------:R-:W-:Y:S01]  /*0a40*/  IADD3 R14, P2, PT, R14, 0x10, RZ ;  /* 0x000000100e0e7810 */ /* 0x000fe20007f5e0ff */
[----:B------:R-:W-:Y:S01]  /*0a50*/  IMAD.X R11, RZ, RZ, R11, P0 ;  /* 0x000000ffff0b7224 */ /* 0x000fe200000e060b */
[----:B------:R-:W-:Y:S02]  /*0a60*/  IADD3 R16, P3, PT, R16, 0x10, RZ ;  /* 0x0000001010107810 */ /* 0x000fe40007f7e0ff */
[----:B------:R-:W-:-:S02]  /*0a70*/  IADD3.X R13, PT, PT, RZ, R13, RZ, P1, !PT ;  /* 0x0000000dff0d7210 */ /* 0x000fc40000ffe4ff */
[----:B------:R-:W-:Y:S02]  /*0a80*/  IADD3.X R15, PT, PT, RZ, R15, RZ, P2, !PT ;  /* 0x0000000fff0f7210 */ /* 0x000fe400017fe4ff */
[----:B------:R-:W-:Y:S01]  /*0a90*/  IADD3.X R17, PT, PT, RZ, R17, RZ, P3, !PT ;  /* 0x00000011ff117210 */ /* 0x000fe20001ffe4ff */
[----:B0-----:R-:W-:Y:S01]  /*0aa0*/  FADD R8, R8, R18 ;  /* 0x0000001208087221 */ /* 0x001fe20000000000 */
[----:B------:R-:W-:-:S05]  /*0ab0*/  FADD R9, R9, R19 ;  /* 0x0000001309097221 */ /* 0x000fca0000000000 */
[----:B------:R0:W-:Y:S01]  /*0ac0*/  STG.E.64 desc[UR16][R2.64], R8 ;  /* 0x0000000802007986 */ /* 0x0001e2000c101b10 */
[----:B------:R-:W-:Y:S05]  /*0ad0*/  BRA.U UP1, `(.L_x_4) ;  /* 0xfffffff901e47547 */ /* 0x000fea000b83ffff */
.L_x_3:
[----:B------:R-:W-:Y:S05]  /*0ae0*/  BRA.U !UP0, `(.L_x_2) ;  /* 0x0000000508147547 */ /* 0x000fea000b800000 */
[----:B------:R-:W-:Y:S02]  /*0af0*/  UISETP.NE.AND UP0, UPT, UR13, 0x1, UPT ;  /* 0x000000010d00788c */ /* 0x000fe4000bf05270 */
[----:B------:R-:W-:-:S04]  /*0b00*/  ULOP3.LUT UR4, UR12, 0x1, URZ, 0xc0, !UPT ;  /* 0x000000010c047892 */ /* 0x000fc8000f8ec0ff */
[----:B------:R-:W-:-:S03]  /*0b10*/  UISETP.NE.U32.AND UP1, UPT, UR4, 0x1, UPT ;  /* 0x000000010400788c */ /* 0x000fc6000bf25070 */
[----:B------:R-:W-:Y:S08]  /*0b20*/  BRA.U !UP0, `(.L_x_5) ;  /* 0x0000000108a07547 */ /* 0x000ff0000b800000 */
[----:B------:R-:W1:Y:S01]  /*0b30*/  LDC.64 R10, c[0x0][0x3a8] ;  /* 0x0000ea00ff0a7b82 */ /* 0x000e620000000a00 */
[----:B------:R-:W2:Y:S07]  /*0b40*/  LDCU.64 UR4, c[0x0][0x380] ;  /* 0x00007000ff0477ac */ /* 0x000eae0008000a00 */
[----:B------:R-:W3:Y:S08]  /*0b50*/  LDC.64 R12, c[0x0][0x3b0] ;  /* 0x0000ec00ff0c7b82 */ /* 0x000ef00000000a00 */
[----:B------:R-:W4:Y:S08]  /*0b60*/  LDC.64 R14, c[0x0][0x3b8] ;  /* 0x0000ee00ff0e7b82 */ /* 0x000f300000000a00 */
[----:B------:R-:W0:Y:S01]  /*0b70*/  LDC.64 R16, c[0x0][0x3c0] ;  /* 0x0000f000ff107b82 */ /* 0x000e220000000a00 */
[----:B-1----:R-:W-:-:S05]  /*0b80*/  IMAD.WIDE.U32 R10, R6, 0x4, R10 ;  /* 0x00000004060a7825 */ /* 0x002fca00078e000a */
[----:B------:R-:W2:Y:S01]  /*0b90*/  LDG.E R7, desc[UR16][R10.64] ;  /* 0x000000100a077981 */ /* 0x000ea2000c1e1900 */
[----:B---3--:R-:W-:-:S05]  /*0ba0*/  IMAD.WIDE.U32 R12, R6, 0x4, R12 ;  /* 0x00000004060c7825 */ /* 0x008fca00078e000c */
[----:B------:R-:W2:Y:S01]  /*0bb0*/  LDG.E R18, desc[UR16][R12.64] ;  /* 0x000000100c127981 */ /* 0x000ea2000c1e1900 */
[----:B----4-:R-:W-:-:S05]  /*0bc0*/  IMAD.WIDE.U32 R14, R6, 0x4, R14 ;  /* 0x00000004060e7825 */ /* 0x010fca00078e000e */
[----:B------:R-:W3:Y:S01]  /*0bd0*/  LDG.E R19, desc[UR16][R14.64] ;  /* 0x000000100e137981 */ /* 0x000ee2000c1e1900 */
[----:B0-----:R-:W-:-:S05]  /*0be0*/  IMAD.WIDE.U32 R16, R6, 0x4, R16 ;  /* 0x0000000406107825 */ /* 0x001fca00078e0010 */
        /* <DEDUP_REMOVED lines=9> */
[----:B--2--5:R-:W-:Y:S01]  /*0c80*/  FADD R8, R8, R18 ;  /* 0x0000001208087221 */ /* 0x024fe20000000000 */
        /* <DEDUP_REMOVED lines=14> */
[----:B------:R-:W-:Y:S01]  /*0d70*/  IADD3 R6, PT, PT, R6, 0x2, RZ ;  /* 0x0000000206067810 */ /* 0x000fe20007ffe0ff */
[----:B0-----:R-:W-:Y:S01]  /*0d80*/  FADD R8, R8, R18 ;  /* 0x0000001208087221 */ /* 0x001fe20000000000 */
[----:B------:R-:W-:-:S05]  /*0d90*/  FADD R9, R9, R19 ;  /* 0x0000001309097221 */ /* 0x000fca0000000000 */
[----:B------:R1:W-:Y:S02]  /*0da0*/  STG.E.64 desc[UR16][R2.64], R8 ;  /* 0x0000000802007986 */ /* 0x0003e4000c101b10 */
.L_x_5:
[----:B------:R-:W-:Y:S05]  /*0db0*/  BRA.U UP1, `(.L_x_2) ;  /* 0x0000000101607547 */ /* 0x000fea000b800000 */
[----:B------:R-:W2:Y:S01]  /*0dc0*/  LDC.64 R12, c[0x0][0x3a8] ;  /* 0x0000ea00ff0c7b82 */ /* 0x000ea20000000a00 */
[----:B------:R-:W3:Y:S07]  /*0dd0*/  LDCU.64 UR4, c[0x0][0x380] ;  /* 0x00007000ff0477ac */ /* 0x000eee0008000a00 */
[----:B------:R-:W4:Y:S08]  /*0de0*/  LDC.64 R14, c[0x0][0x3b0] ;  /* 0x0000ec00ff0e7b82 */ /* 0x000f300000000a00 */
[----:B------:R-:W0:Y:S08]  /*0df0*/  LDC.64 R16, c[0x0][0x3b8] ;  /* 0x0000ee00ff107b82 */ /* 0x000e300000000a00 */
[----:B------:R-:W1:Y:S01]  /*0e00*/  LDC.64 R10, c[0x0][0x3c0] ;  /* 0x0000f000ff0a7b82 */ /* 0x000e620000000a00 */
[----:B--2---:R-:W-:-:S06]  /*0e10*/  IMAD.WIDE.U32 R12, R6, 0x4, R12 ;  /* 0x00000004060c7825 */ /* 0x004fcc00078e000c */
[----:B------:R-:W2:Y:S01]  /*0e20*/  LDG.E R13, desc[UR16][R12.64] ;  /* 0x000000100c0d7981 */ /* 0x000ea2000c1e1900 */
[----:B----4-:R-:W-:-:S06]  /*0e30*/  IMAD.WIDE.U32 R14, R6, 0x4, R14 ;  /* 0x00000004060e7825 */ /* 0x010fcc00078e000e */
[----:B------:R-:W2:Y:S01]  /*0e40*/  LDG.E R14, desc[UR16][R14.64] ;  /* 0x000000100e0e7981 */ /* 0x000ea2000c1e1900 */
[----:B0-----:R-:W-:-:S06]  /*0e50*/  IMAD.WIDE.U32 R16, R6, 0x4, R16 ;  /* 0x0000000406107825 */ /* 0x001fcc00078e0010 */
[----:B------:R-:W4:Y:S01]  /*0e60*/  LDG.E R16, desc[UR16][R16.64] ;  /* 0x0000001010107981 */ /* 0x000f22000c1e1900 */
[----:B-1----:R-:W-:-:S06]  /*0e70*/  IMAD.WIDE.U32 R10, R6, 0x4, R10 ;  /* 0x00000004060a7825 */ /* 0x002fcc00078e000a */
[----:B------:R-:W3:Y:S01]  /*0e80*/  LDG.E R10, desc[UR16][R10.64] ;  /* 0x000000100a0a7981 */ /* 0x000ee2000c1e1900 */
[----:B--2---:R-:W-:-:S04]  /*0e90*/  IMAD R7, R0, R14, R13 ;  /* 0x0000000e00077224 */ /* 0x004fc800078e020d */
[----:B----4-:R-:W-:-:S04]  /*0ea0*/  IMAD R4, R4, R16, R7 ;  /* 0x0000001004047224 */ /* 0x010fc800078e0207 */
[----:B---3--:R-:W-:-:S05]  /*0eb0*/  IMAD R4, R5, R10, R4 ;  /* 0x0000000a05047224 */ /* 0x008fca00078e0204 */
[----:B------:R-:W-:-:S04]  /*0ec0*/  SHF.R.U32.HI R4, RZ, 0x3, R4 ;  /* 0x00000003ff047819 */ /* 0x000fc80000011604 */
[----:B------:R-:W-:-:S04]  /*0ed0*/  LOP3.LUT R4, R4, 0x7fff8, RZ, 0xc0, !PT ;  /* 0x0007fff804047812 */ /* 0x000fc800078ec0ff */
[----:B------:R-:W-:-:S04]  /*0ee0*/  IADD3 R4, P0, PT, R4, UR4, RZ ;  /* 0x0000000404047c10 */ /* 0x000fc8000ff1e0ff */
[----:B------:R-:W-:-:S06]  /*0ef0*/  IADD3.X R5, PT, PT, RZ, UR5, RZ, P0, !PT ;  /* 0x00000005ff057c10 */ /* 0x000fcc00087fe4ff */
[----:B------:R-:W2:Y:S02]  /*0f00*/  LDG.E.64 R4, desc[UR16][R4.64] ;  /* 0x0000001004047981 */ /* 0x000ea4000c1e1b00 */
[----:B--2--5:R-:W-:Y:S01]  /*0f10*/  FADD R8, R4, R8 ;  /* 0x0000000804087221 */ /* 0x024fe20000000000 */
[----:B------:R-:W-:-:S05]  /*0f20*/  FADD R9, R5, R9 ;  /* 0x0000000905097221 */ /* 0x000fca0000000000 */
[----:B------:R2:W-:Y:S02]  /*0f30*/  STG.E.64 desc[UR16][R2.64], R8 ;  /* 0x0000000802007986 */ /* 0x0005e4000c101b10 */
.L_x_2:
[----:B------:R-:W-:Y:S05]  /*0f40*/  BSYNC.RECONVERGENT B0 ;  /* 0x0000000000007941 */ /* 0x000fea0003800200 */
.L_x_1:
[----:B------:R-:W-:Y:S06]  /*0f50*/  BAR.SYNC.DEFER_BLOCKING 0x0 ;  /* 0x0000000000007b1d */ /* 0x000fec0000010000 */
[----:B------:R-:W-:Y:S05]  /*0f60*/  EXIT ;  /* 0x000000000000794d */ /* 0x000fea0003800000 */
.L_x_6:
        /* <DEDUP_REMOVED lines=9> */
.L_x_9:


//--------------------- .text._Z7iin_xatPfPiS0_S0_S0_ffffffffffffii --------------------------
	.section	.text._Z7iin_xatPfPiS0_S0_S0_ffffffffffffii,"ax",@progbits
	.align	128
        .global         _Z7iin_xatPfPiS0_S0_S0_ffffffffffffii
        .type           _Z7iin_xatPfPiS0_S0_S0_ffffffffffffii,@function
        .size           _Z7iin_xatPfPiS0_S0_S0_ffffffffffffii,(.L_x_10 - _Z7iin_xatPfPiS0_S0_S0_ffffffffffffii)
        .other          _Z7iin_xatPfPiS0_S0_S0_ffffffffffffii,@"STO_CUDA_ENTRY STV_DEFAULT"
_Z7iin_xatPfPiS0_S0_S0_ffffffffffffii:
.text._Z7iin_xatPfPiS0_S0_S0_ffffffffffffii:
[----:B------:R-:W-:Y:S01]  /*0000*/  LDC R1, c[0x0][0x37c] ;  /* 0x0000df00ff017b82 */ /* 0x000fe20000000800 */
[----:B------:R-:W0:Y:S01]  /*0010*/  S2R R0, SR_CTAID.X ;  /* 0x0000000000007919 */ /* 0x000e220000002500 */
[----:B------:R-:W0:Y:S01]  /*0020*/  LDCU UR4, c[0x0][0x360] ;  /* 0x00006c00ff0477ac */ /* 0x000e220008000800 */
[----:B------:R-:W0:Y:S01]  /*0030*/  S2R R3, SR_TID.X ;  /* 0x0000000000037919 */ /* 0x000e220000002100 */
[----:B------:R-:W1:Y:S01]  /*0040*/  LDCU UR5, c[0x0][0x3dc] ;  /* 0x00007b80ff0577ac */ /* 0x000e620008000800 */
[----:B0-----:R-:W-:-:S05]  /*0050*/  IMAD R0, R0, UR4, R3 ;  /* 0x0000000400007c24 */ /* 0x001fca000f8e0203 */
[----:B-1----:R-:W-:-:S13]  /*0060*/  ISETP.GE.U32.AND P0, PT, R0, UR5, PT ;  /* 0x0000000500007c0c */ /* 0x002fda000bf06070 */
[----:B------:R-:W-:Y:S05]  /*0070*/  @P0 EXIT ;  /* 0x000000000000094d */ /* 0x000fea0003800000 */
[----:B------:R-:W0:Y:S01]  /*0080*/  LDC.64 R8, c[0x0][0x380] ;  /* 0x0000e000ff087b82 */ /* 0x000e220000000a00 */
[----:B------:R-:W1:Y:S01]  /*0090*/  LDCU UR6, c[0x0][0x3d8] ;  /* 0x00007b00ff0677ac */ /* 0x000e620008000800 */
[----:B------:R-:W2:Y:S01]  /*00a0*/  LDCU.64 UR4, c[0x0][0x358] ;  /* 0x00006b00ff0477ac */ /* 0x000ea20008000a00 */
[----:B------:R-:W3:Y:S01]  /*00b0*/  LDCU.128 UR12, c[0x0][0x3c0] ;  /* 0x00007800ff0c77ac */ /* 0x000ee20008000c00 */
[----:B------:R-:W4:Y:S01]  /*00c0*/  LDCU.128 UR8, c[0x0][0x3b0] ;  /* 0x00007600ff0877ac */ /* 0x000f220008000c00 */
[----:B-1----:R-:W-:-:S04]  /*00d0*/  IADD3 R3, PT, PT, R0, UR6, RZ ;  /* 0x0000000600037c10 */ /* 0x002fc8000fffe0ff */
[C---:B------:R-:W-:Y:S01]  /*00e0*/  IADD3 R7, PT, PT, R3.reuse, UR6, RZ ;  /* 0x0000000603077c10 */ /* 0x040fe2000fffe0ff */
[--C-:B0-----:R-:W-:Y:S01]  /*00f0*/  IMAD.WIDE.U32 R4, R3, 0x4, R8.reuse ;  /* 0x0000000403047825 */ /* 0x101fe200078e0008 */
[----:B------:R-:W0:Y:S03]  /*0100*/  LDCU.64 UR6, c[0x0][0x3a8] ;  /* 0x00007500ff0677ac */ /* 0x000e260008000a00 */
[--C-:B------:R-:W-:Y:S01]  /*0110*/  IMAD.WIDE.U32 R2, R0, 0x4, R8.reuse ;  /* 0x0000000400027825 */ /* 0x100fe200078e0008 */
[----:B--2---:R-:W0:Y:S03]  /*0120*/  LDG.E R10, desc[UR4][R4.64] ;  /* 0x00000004040a7981 */ /* 0x004e26000c1e1900 */
[----:B------:R-:W-:Y:S02]  /*0130*/  IMAD.WIDE.U32 R8, R7, 0x4, R8 ;  /* 0x0000000407087825 */ /* 0x000fe400078e0008 */
[----:B------:R3:W2:Y:S04]  /*0140*/  LDG.E R2, desc[UR4][R2.64] ;  /* 0x0000000402027981 */ /* 0x0006a8000c1e1900 */
[----:B------:R-:W5:Y:S01]  /*0150*/  LDG.E R12, desc[UR4][R8.64] ;  /* 0x00000004080c7981 */ /* 0x000f62000c1e1900 */
[C---:B0-----:R-:W-:Y:S01]  /*0160*/  FMUL R7, R10.reuse, UR7 ;  /* 0x000000070a077c20 */ /* 0x041fe20008400000 */
[C---:B---3--:R-:W-:Y:S01]  /*0170*/  FMUL R3, R10.reuse, UR13 ;  /* 0x0000000d0a037c20 */ /* 0x048fe20008400000 */
[----:B----4-:R-:W-:-:S02]  /*0180*/  FMUL R11, R10, UR10 ;  /* 0x0000000a0a0b7c20 */ /* 0x010fc40008400000 */
[C---:B--2---:R-:W-:Y:S01]  /*0190*/  FFMA R7, R2.reuse, UR6, R7 ;  /* 0x0000000602077c23 */ /* 0x044fe20008000007 */
[----:B------:R-:W0:Y:S01]  /*01a0*/  LDCU.64 UR6, c[0x0][0x3d0] ;  /* 0x00007a00ff0677ac */ /* 0x000e220008000a00 */
[C---:B------:R-:W-:Y:S01]  /*01b0*/  FFMA R3, R2.reuse, UR12, R3 ;  /* 0x0000000c02037c23 */ /* 0x040fe20008000003 */
[----:B------:R-:W-:Y:S01]  /*01c0*/  FFMA R11, R2, UR9, R11 ;  /* 0x00000009020b7c23 */ /* 0x000fe2000800000b */
[C---:B-----5:R-:W-:Y:S02]  /*01d0*/  FFMA R7, R12.reuse, UR8, R7 ;  /* 0x000000080c077c23 */ /* 0x060fe40008000007 */
[C---:B------:R-:W-:Y:S01]  /*01e0*/  FFMA R4, R12.reuse, UR14, R3 ;  /* 0x0000000e0c047c23 */ /* 0x040fe20008000003 */
[----:B------:R-:W-:-:S03]  /*01f0*/  FFMA R8, R12, UR11, R11 ;  /* 0x0000000b0c087c23 */ /* 0x000fc6000800000b */
[----:B------:R-:W1:Y:S08]  /*0200*/  F2F.F64.F32 R6, R7 ;  /* 0x0000000700067310 */ /* 0x000e700000201800 */
[----:B------:R-:W2:Y:S01]  /*0210*/  F2F.F64.F32 R8, R8 ;  /* 0x0000000800087310 */ /* 0x000ea20000201800 */
[----:B0-----:R-:W-:-:S04]  /*0220*/  FMUL R3, R10, UR6 ;  /* 0x000000060a037c20 */ /* 0x001fc80008400000 */
[----:B------:R-:W-:-:S03]  /*0230*/  FFMA R3, R2, UR15, R3 ;  /* 0x0000000f02037c23 */ /* 0x000fc60008000003 */
[----:B------:R-:W0:Y:S01]  /*0240*/  F2F.F64.F32 R4, R4 ;  /* 0x0000000400047310 */ /* 0x000e220000201800 */
[----:B------:R-:W-:-:S07]  /*0250*/  FFMA R3, R12, UR7, R3 ;  /* 0x000000070c037c23 */ /* 0x000fce0008000003 */
[----:B-1----:R-:W1:Y:S08]  /*0260*/  F2I.F64.TRUNC R16, R6 ;  /* 0x0000000600107311 */ /* 0x002e70000030d100 */
[----:B------:R-:W3:Y:S08]  /*0270*/  F2F.F64.F32 R2, R3 ;  /* 0x0000000300027310 */ /* 0x000ef00000201800 */
[----:B--2---:R-:W-:Y:S08]  /*0280*/  F2I.F64.TRUNC R17, R8 ;  /* 0x0000000800117311 */ /* 0x004ff0000030d100 */
[----:B0-----:R-:W-:Y:S08]  /*0290*/  F2I.F64.TRUNC R18, R4 ;  /* 0x0000000400127311 */ /* 0x001ff0000030d100 */
[----:B-1----:R-:W0:Y:S08]  /*02a0*/  I2F.F64 R10, R16 ;  /* 0x00000010000a7312 */ /* 0x002e300000201c00 */
[----:B---3--:R-:W-:Y:S01]  /*02b0*/  F2I.F64.TRUNC R19, R2 ;  /* 0x0000000200137311 */ /* 0x008fe2000030d100 */
[----:B0-----:R-:W-:-:S07]  /*02c0*/  DADD R10, R6, -R10 ;  /* 0x00000000060a7229 */ /* 0x001fce000000080a */
[----:B------:R-:W0:Y:S01]  /*02d0*/  I2F.F64 R12, R17 ;  /* 0x00000011000c7312 */ /* 0x000e220000201c00 */
[----:B------:R-:W-:-:S07]  /*02e0*/  DADD R10, R10, 1 ;  /* 0x3ff000000a0a7429 */ /* 0x000fce0000000000 */
[----:B------:R-:W1:Y:S01]  /*02f0*/  I2F.F64 R14, R18 ;  /* 0x00000012000e7312 */ /* 0x000e620000201c00 */
[----:B0-----:R-:W-:-:S07]  /*0300*/  DADD R12, R8, -R12 ;  /* 0x00000000080c7229 */ /* 0x001fce000000080c */
[----:B------:R-:W0:Y:S01]  /*0310*/  I2F.F64 R6, R19 ;  /* 0x0000001300067312 */ /* 0x000e220000201c00 */
[----:B------:R-:W-:Y:S01]  /*0320*/  DMUL R10, R10, 4194304 ;  /* 0x415000000a0a7828 */ /* 0x000fe20000000000 */
[----:B------:R-:W2:Y:S01]  /*0330*/  LDC.64 R8, c[0x0][0x390] ;  /* 0x0000e400ff087b82 */ /* 0x000ea20000000a00 */
[----:B-1----:R-:W-:Y:S02]  /*0340*/  DADD R14, R4, -R14 ;  /* 0x00000000040e7229 */ /* 0x002fe4000000080e */
[----:B------:R-:W-:-:S05]  /*0350*/  DADD R12, R12, 1 ;  /* 0x3ff000000c0c7429 */ /* 0x000fca0000000000 */
[----:B------:R-:W1:Y:S01]  /*0360*/  LDC.64 R4, c[0x0][0x398] ;  /* 0x0000e600ff047b82 */ /* 0x000e620000000a00 */
[----:B------:R-:W3:Y:S01]  /*0370*/  F2F.F32.F64 R10, R10 ;  /* 0x0000000a000a7310 */ /* 0x000ee20000301000 */
[----:B0-----:R-:W-:Y:S02]  /*0380*/  DADD R6, R2, -R6 ;  /* 0x0000000002067229 */ /* 0x001fe40000000806 */
[----:B------:R-:W-:-:S04]  /*0390*/  DADD R14, R14, 1 ;  /* 0x3ff000000e0e7429 */ /* 0x000fc80000000000 */
[----:B------:R-:W0:Y:S01]  /*03a0*/  LDC.64 R2, c[0x0][0x3a0] ;  /* 0x0000e800ff027b82 */ /* 0x000e220000000a00 */
[----:B------:R-:W-:Y:S02]  /*03b0*/  DMUL R12, R12, 4194304 ;  /* 0x415000000c0c7828 */ /* 0x000fe40000000000 */
[----:B------:R-:W-:Y:S02]  /*03c0*/  DADD R6, R6, 1 ;  /* 0x3ff0000006067429 */ /* 0x000fe40000000000 */
[----:B------:R-:W-:Y:S01]  /*03d0*/  DMUL R14, R14, 4194304 ;  /* 0x415000000e0e7828 */ /* 0x000fe20000000000 */
[----:B---3--:R-:W3:Y:S01]  /*03e0*/  F2I.NTZ R11, R10 ;  /* 0x0000000a000b7305 */ /* 0x008ee20000203100 */
[----:B--2---:R-:W-:-:S04]  /*03f0*/  IMAD.WIDE.U32 R8, R0, 0x4, R8 ;  /* 0x0000000400087825 */ /* 0x004fc800078e0008 */
[----:B------:R-:W-:Y:S02]  /*0400*/  DMUL R16, R6, 4194304 ;  /* 0x4150000006107828 */ /* 0x000fe40000000000 */
[----:B------:R-:W2:Y:S01]  /*0410*/  LDC.64 R6, c[0x0][0x388] ;  /* 0x0000e200ff067b82 */ /* 0x000ea20000000a00 */
[----:B------:R-:W4:Y:S01]  /*0420*/  F2F.F32.F64 R12, R12 ;  /* 0x0000000c000c7310 */ /* 0x000f220000301000 */
[----:B-1----:R-:W-:-:S07]  /*0430*/  IMAD.WIDE.U32 R4, R0, 0x4, R4 ;  /* 0x0000000400047825 */ /* 0x002fce00078e0004 */
[----:B------:R-:W1:Y:S01]  /*0440*/  F2F.F32.F64 R14, R14 ;  /* 0x0000000e000e7310 */ /* 0x000e620000301000 */
[----:B0-----:R-:W-:-:S07]  /*0450*/  IMAD.WIDE.U32 R2, R0, 0x4, R2 ;  /* 0x0000000400027825 */ /* 0x001fce00078e0002 */
[----:B------:R-:W0:Y:S01]  /*0460*/  F2F.F32.F64 R16, R16 ;  /* 0x0000001000107310 */ /* 0x000e220000301000 */
[----:B--2---:R-:W-:-:S07]  /*0470*/  IMAD.WIDE.U32 R6, R0, 0x4, R6 ;  /* 0x0000000400067825 */ /* 0x004fce00078e0006 */
[----:B----4-:R-:W2:Y:S01]  /*0480*/  F2I.NTZ R13, R12 ;  /* 0x0000000c000d7305 */ /* 0x010ea20000203100 */
[----:B---3--:R-:W-:Y:S07]  /*0490*/  STG.E desc[UR4][R6.64], R11 ;  /* 0x0000000b06007986 */ /* 0x008fee000c101904 */
[----:B-1----:R-:W1:Y:S01]  /*04a0*/  F2I.NTZ R19, R14 ;  /* 0x0000000e00137305 */ /* 0x002e620000203100 */
[----:B--2---:R-:W-:Y:S07]  /*04b0*/  STG.E desc[UR4][R8.64], R13 ;  /* 0x0000000d08007986 */ /* 0x004fee000c101904 */
[----:B0-----:R-:W0:Y:S01]  /*04c0*/  F2I.NTZ R21, R16 ;  /* 0x0000001000157305 */ /* 0x001e220000203100 */
[----:B-1----:R-:W-:Y:S04]  /*04d0*/  STG.E desc[UR4][R4.64], R19 ;  /* 0x0000001304007986 */ /* 0x002fe8000c101904 */
[----:B0-----:R-:W-:Y:S01]  /*04e0*/  STG.E desc[UR4][R2.64], R21 ;  /* 0x0000001502007986 */ /* 0x001fe2000c101904 */
[----:B------:R-:W-:Y:S05]  /*04f0*/  EXIT ;  /* 0x000000000000794d */ /* 0x000fea0003800000 */
.L_x_7:
        /* <DEDUP_REMOVED lines=16> */
.L_x_10:


//--------------------- .nv.shared.reserved.0     --------------------------
	.section	.nv.shared.reserved.0,"aw",@nobits
	.weak		__nv_reservedSMEM_offset_0_alias
	.size		__nv_reservedSMEM_offset_0_alias, 0, 64
	.other		__nv_reservedSMEM_offset_0_alias,@"STO_CUDA_RESERVED_SHARED STV_DEFAULT"
__nv_reservedSMEM_offset_0_alias:
	.zero		0
	.zero		64


//--------------------- .nv.constant0._Z17init_array_kernelP6float2i --------------------------
	.section	.nv.constant0._Z17init_array_kernelP6float2i,"a",@progbits
	.sectionflags	@""
	.align	4
.nv.constant0._Z17init_array_kernelP6float2i:
	.zero		908


//--------------------- .nv.constant0._Z23four_strucf_cuda_kernelP6float2S0_iiiiiPiS1_S1_S1_ --------------------------
	.section	.nv.constant0._Z23four_strucf_cuda_kernelP6float2S0_iiiiiPiS1_S1_S1_,"a",@progbits
	.sectionflags	@""
	.align	4
.nv.constant0._Z23four_strucf_cuda_kernelP6float2S0_iiiiiPiS1_S1_S1_:
	.zero		968


//--------------------- .nv.constant0._Z7iin_xatPfPiS0_S0_S0_ffffffffffffii --------------------------
	.section	.nv.constant0._Z7iin_xatPfPiS0_S0_S0_ffffffffffffii,"a",@progbits
	.sectionflags	@""
	.align	4
.nv.constant0._Z7iin_xatPfPiS0_S0_S0_ffffffffffffii:
	.zero		992


//--------------------- SYMBOLS --------------------------

	.type		.nv.reservedSmem.offset0,@object
	.size		.nv.reservedSmem.offset0,0x4
